//
// Generated by NVIDIA NVVM Compiler
//
// Compiler Build ID: CL-36424714
// Cuda compilation tools, release 13.0, V13.0.88
// Based on NVVM 20.0.0
//

.version 9.0
.target sm_100
.address_size 64

	// .globl	_Z13upwind_normalPdS_S_PKdS1_S1_S1_S1_S1_S1_iiidddi
.func  (.param .b64 func_retval0) __internal_accurate_pow
(
	.param .b64 __internal_accurate_pow_param_0
)
;

.visible .entry _Z13upwind_normalPdS_S_PKdS1_S1_S1_S1_S1_S1_iiidddi(
	.param .u64 .ptr .align 1 _Z13upwind_normalPdS_S_PKdS1_S1_S1_S1_S1_S1_iiidddi_param_0,
	.param .u64 .ptr .align 1 _Z13upwind_normalPdS_S_PKdS1_S1_S1_S1_S1_S1_iiidddi_param_1,
	.param .u64 .ptr .align 1 _Z13upwind_normalPdS_S_PKdS1_S1_S1_S1_S1_S1_iiidddi_param_2,
	.param .u64 .ptr .align 1 _Z13upwind_normalPdS_S_PKdS1_S1_S1_S1_S1_S1_iiidddi_param_3,
	.param .u64 .ptr .align 1 _Z13upwind_normalPdS_S_PKdS1_S1_S1_S1_S1_S1_iiidddi_param_4,
	.param .u64 .ptr .align 1 _Z13upwind_normalPdS_S_PKdS1_S1_S1_S1_S1_S1_iiidddi_param_5,
	.param .u64 .ptr .align 1 _Z13upwind_normalPdS_S_PKdS1_S1_S1_S1_S1_S1_iiidddi_param_6,
	.param .u64 .ptr .align 1 _Z13upwind_normalPdS_S_PKdS1_S1_S1_S1_S1_S1_iiidddi_param_7,
	.param .u64 .ptr .align 1 _Z13upwind_normalPdS_S_PKdS1_S1_S1_S1_S1_S1_iiidddi_param_8,
	.param .u64 .ptr .align 1 _Z13upwind_normalPdS_S_PKdS1_S1_S1_S1_S1_S1_iiidddi_param_9,
	.param .u32 _Z13upwind_normalPdS_S_PKdS1_S1_S1_S1_S1_S1_iiidddi_param_10,
	.param .u32 _Z13upwind_normalPdS_S_PKdS1_S1_S1_S1_S1_S1_iiidddi_param_11,
	.param .u32 _Z13upwind_normalPdS_S_PKdS1_S1_S1_S1_S1_S1_iiidddi_param_12,
	.param .f64 _Z13upwind_normalPdS_S_PKdS1_S1_S1_S1_S1_S1_iiidddi_param_13,
	.param .f64 _Z13upwind_normalPdS_S_PKdS1_S1_S1_S1_S1_S1_iiidddi_param_14,
	.param .f64 _Z13upwind_normalPdS_S_PKdS1_S1_S1_S1_S1_S1_iiidddi_param_15,
	.param .u32 _Z13upwind_normalPdS_S_PKdS1_S1_S1_S1_S1_S1_iiidddi_param_16
)
{
	.reg .pred 	%p<81>;
	.reg .b32 	%r<122>;
	.reg .b64 	%rd<61>;
	.reg .b64 	%fd<224>;

	ld.param.u64 	%rd4, [_Z13upwind_normalPdS_S_PKdS1_S1_S1_S1_S1_S1_iiidddi_param_1];
	ld.param.u64 	%rd6, [_Z13upwind_normalPdS_S_PKdS1_S1_S1_S1_S1_S1_iiidddi_param_3];
	ld.param.u64 	%rd7, [_Z13upwind_normalPdS_S_PKdS1_S1_S1_S1_S1_S1_iiidddi_param_4];
	ld.param.u64 	%rd8, [_Z13upwind_normalPdS_S_PKdS1_S1_S1_S1_S1_S1_iiidddi_param_5];
	ld.param.u64 	%rd9, [_Z13upwind_normalPdS_S_PKdS1_S1_S1_S1_S1_S1_iiidddi_param_6];
	ld.param.u64 	%rd10, [_Z13upwind_normalPdS_S_PKdS1_S1_S1_S1_S1_S1_iiidddi_param_7];
	ld.param.u64 	%rd11, [_Z13upwind_normalPdS_S_PKdS1_S1_S1_S1_S1_S1_iiidddi_param_8];
	ld.param.u64 	%rd12, [_Z13upwind_normalPdS_S_PKdS1_S1_S1_S1_S1_S1_iiidddi_param_9];
	ld.param.u32 	%r13, [_Z13upwind_normalPdS_S_PKdS1_S1_S1_S1_S1_S1_iiidddi_param_10];
	ld.param.u32 	%r16, [_Z13upwind_normalPdS_S_PKdS1_S1_S1_S1_S1_S1_iiidddi_param_11];
	ld.param.u32 	%r15, [_Z13upwind_normalPdS_S_PKdS1_S1_S1_S1_S1_S1_iiidddi_param_12];
	ld.param.f64 	%fd45, [_Z13upwind_normalPdS_S_PKdS1_S1_S1_S1_S1_S1_iiidddi_param_13];
	ld.param.f64 	%fd46, [_Z13upwind_normalPdS_S_PKdS1_S1_S1_S1_S1_S1_iiidddi_param_14];
	ld.param.f64 	%fd47, [_Z13upwind_normalPdS_S_PKdS1_S1_S1_S1_S1_S1_iiidddi_param_15];
	mov.u32 	%r17, %ctaid.x;
	mov.u32 	%r18, %ntid.x;
	mov.u32 	%r19, %tid.x;
	mad.lo.s32 	%r1, %r17, %r18, %r19;
	mov.u32 	%r20, %ctaid.y;
	mov.u32 	%r21, %ntid.y;
	mov.u32 	%r22, %tid.y;
	mad.lo.s32 	%r23, %r20, %r21, %r22;
	mov.u32 	%r24, %ctaid.z;
	mov.u32 	%r25, %ntid.z;
	mov.u32 	%r26, %tid.z;
	mad.lo.s32 	%r3, %r24, %r25, %r26;
	setp.ge.s32 	%p1, %r1, %r13;
	setp.ge.s32 	%p2, %r23, %r16;
	or.pred  	%p3, %p1, %p2;
	setp.ge.s32 	%p4, %r3, %r15;
	or.pred  	%p5, %p3, %p4;
	@%p5 bra 	$L__BB0_23;
	cvta.to.global.u64 	%rd1, %rd6;
	cvta.to.global.u64 	%rd13, %rd7;
	cvta.to.global.u64 	%rd14, %rd8;
	add.s32 	%r27, %r13, -1;
	cvt.rn.f64.s32 	%fd1, %r27;
	cvt.rn.f64.s32 	%fd48, %r1;
	max.f64 	%fd49, %fd48, 0d0000000000000000;
	setp.gt.f64 	%p6, %fd49, %fd1;
	selp.f64 	%fd50, %fd1, %fd49, %p6;
	cvt.rzi.s32.f64 	%r4, %fd50;
	add.s32 	%r28, %r16, -1;
	cvt.rn.f64.u32 	%fd51, %r28;
	cvt.rn.f64.u32 	%fd52, %r23;
	max.f64 	%fd53, %fd52, 0d0000000000000000;
	setp.gt.f64 	%p7, %fd53, %fd51;
	selp.f64 	%fd54, %fd51, %fd53, %p7;
	cvt.rzi.s32.f64 	%r5, %fd54;
	add.s32 	%r29, %r15, -1;
	cvt.rn.f64.u32 	%fd2, %r29;
	cvt.rn.f64.u32 	%fd55, %r3;
	max.f64 	%fd56, %fd55, 0d0000000000000000;
	setp.gt.f64 	%p8, %fd56, %fd2;
	selp.f64 	%fd57, %fd2, %fd56, %p8;
	cvt.rzi.s32.f64 	%r30, %fd57;
	mul.lo.s32 	%r31, %r30, %r16;
	add.s32 	%r32, %r31, %r5;
	mul.lo.s32 	%r6, %r32, %r13;
	add.s32 	%r7, %r6, %r4;
	add.s32 	%r33, %r23, 1;
	cvt.rn.f64.u32 	%fd58, %r33;
	max.f64 	%fd59, %fd58, 0d0000000000000000;
	setp.gt.f64 	%p9, %fd59, %fd51;
	selp.f64 	%fd60, %fd51, %fd59, %p9;
	cvt.rzi.s32.f64 	%r34, %fd60;
	add.s32 	%r35, %r31, %r34;
	mad.lo.s32 	%r36, %r35, %r13, %r4;
	add.s32 	%r37, %r23, 2;
	cvt.rn.f64.u32 	%fd61, %r37;
	max.f64 	%fd62, %fd61, 0d0000000000000000;
	setp.gt.f64 	%p10, %fd62, %fd51;
	selp.f64 	%fd63, %fd51, %fd62, %p10;
	cvt.rzi.s32.f64 	%r38, %fd63;
	add.s32 	%r39, %r31, %r38;
	mad.lo.s32 	%r40, %r39, %r13, %r4;
	add.s32 	%r41, %r23, -1;
	cvt.rn.f64.s32 	%fd64, %r41;
	max.f64 	%fd65, %fd64, 0d0000000000000000;
	setp.gt.f64 	%p11, %fd65, %fd51;
	selp.f64 	%fd66, %fd51, %fd65, %p11;
	cvt.rzi.s32.f64 	%r42, %fd66;
	add.s32 	%r43, %r31, %r42;
	mad.lo.s32 	%r44, %r43, %r13, %r4;
	add.s32 	%r45, %r23, -2;
	cvt.rn.f64.s32 	%fd67, %r45;
	max.f64 	%fd68, %fd67, 0d0000000000000000;
	setp.gt.f64 	%p12, %fd68, %fd51;
	selp.f64 	%fd69, %fd51, %fd68, %p12;
	cvt.rzi.s32.f64 	%r46, %fd69;
	add.s32 	%r47, %r31, %r46;
	mad.lo.s32 	%r48, %r47, %r13, %r4;
	mul.wide.s32 	%rd15, %r48, 8;
	add.s64 	%rd16, %rd1, %rd15;
	ld.global.f64 	%fd3, [%rd16];
	mul.wide.s32 	%rd17, %r44, 8;
	add.s64 	%rd18, %rd1, %rd17;
	ld.global.f64 	%fd4, [%rd18];
	mul.wide.s32 	%rd19, %r7, 8;
	add.s64 	%rd2, %rd1, %rd19;
	ld.global.f64 	%fd5, [%rd2];
	mul.wide.s32 	%rd20, %r36, 8;
	add.s64 	%rd21, %rd1, %rd20;
	ld.global.f64 	%fd6, [%rd21];
	mul.wide.s32 	%rd22, %r40, 8;
	add.s64 	%rd23, %rd1, %rd22;
	ld.global.f64 	%fd7, [%rd23];
	add.s64 	%rd24, %rd13, %rd19;
	ld.global.f64 	%fd8, [%rd24];
	add.s64 	%rd25, %rd14, %rd19;
	ld.global.f64 	%fd9, [%rd25];
	{
	.reg .b32 %temp; 
	mov.b64 	{%temp, %r8}, %fd45;
	}
	mov.f64 	%fd70, 0d4000000000000000;
	{
	.reg .b32 %temp; 
	mov.b64 	{%temp, %r49}, %fd70;
	}
	and.b32  	%r10, %r49, 2146435072;
	setp.eq.s32 	%p13, %r10, 1062207488;
	abs.f64 	%fd10, %fd45;
	{ // callseq 0, 0
	.param .b64 param0;
	st.param.f64 	[param0], %fd10;
	.param .b64 retval0;
	call.uni (retval0), 
	__internal_accurate_pow, 
	(
	param0
	);
	ld.param.f64 	%fd71, [retval0];
	} // callseq 0
	setp.lt.s32 	%p14, %r8, 0;
	neg.f64 	%fd73, %fd71;
	selp.f64 	%fd74, %fd73, %fd71, %p13;
	selp.f64 	%fd219, %fd74, %fd71, %p14;
	setp.neu.f64 	%p15, %fd45, 0d0000000000000000;
	@%p15 bra 	$L__BB0_3;
	selp.b32 	%r50, %r8, 0, %p13;
	setp.lt.s32 	%p17, %r49, 0;
	or.b32  	%r51, %r50, 2146435072;
	selp.b32 	%r52, %r51, %r50, %p17;
	mov.b32 	%r53, 0;
	mov.b64 	%fd219, {%r53, %r52};
$L__BB0_3:
	add.f64 	%fd75, %fd45, 0d4000000000000000;
	{
	.reg .b32 %temp; 
	mov.b64 	{%temp, %r54}, %fd75;
	}
	and.b32  	%r55, %r54, 2146435072;
	setp.ne.s32 	%p18, %r55, 2146435072;
	@%p18 bra 	$L__BB0_8;
	setp.num.f64 	%p19, %fd45, %fd45;
	@%p19 bra 	$L__BB0_6;
	mov.f64 	%fd76, 0d4000000000000000;
	add.rn.f64 	%fd219, %fd45, %fd76;
	bra.uni 	$L__BB0_8;
$L__BB0_6:
	setp.neu.f64 	%p20, %fd10, 0d7FF0000000000000;
	@%p20 bra 	$L__BB0_8;
	setp.lt.s32 	%p23, %r49, 0;
	selp.b32 	%r57, 0, 2146435072, %p23;
	and.b32  	%r58, %r49, 2147483647;
	setp.ne.s32 	%p24, %r58, 1071644672;
	or.b32  	%r59, %r57, -2147483648;
	selp.b32 	%r60, %r59, %r57, %p24;
	selp.b32 	%r61, %r60, %r57, %p13;
	selp.b32 	%r62, %r61, %r57, %p14;
	mov.b32 	%r63, 0;
	mov.b64 	%fd219, {%r63, %r62};
$L__BB0_8:
	ld.param.u64 	%rd59, [_Z13upwind_normalPdS_S_PKdS1_S1_S1_S1_S1_S1_iiidddi_param_0];
	add.f64 	%fd77, %fd5, %fd5;
	sub.f64 	%fd78, %fd4, %fd77;
	add.f64 	%fd79, %fd6, %fd78;
	add.f64 	%fd80, %fd6, %fd6;
	sub.f64 	%fd81, %fd5, %fd80;
	add.f64 	%fd82, %fd7, %fd81;
	abs.f64 	%fd83, %fd79;
	setp.eq.f64 	%p26, %fd45, 0d3FF0000000000000;
	selp.f64 	%fd84, 0d3FF0000000000000, %fd219, %p26;
	abs.f64 	%fd85, %fd82;
	setp.lt.f64 	%p27, %fd83, %fd85;
	selp.f64 	%fd86, %fd79, %fd82, %p27;
	mul.f64 	%fd87, %fd86, 0d3FE0000000000000;
	mul.f64 	%fd88, %fd79, %fd82;
	setp.lt.f64 	%p28, %fd88, 0d0000000000000000;
	selp.f64 	%fd89, 0d0000000000000000, %fd87, %p28;
	div.rn.f64 	%fd90, %fd89, %fd84;
	setp.eq.f64 	%p29, %fd8, %fd45;
	selp.f64 	%fd91, %fd6, 0d0000000000000000, %p29;
	sub.f64 	%fd92, %fd91, %fd5;
	div.rn.f64 	%fd93, %fd92, %fd8;
	mul.f64 	%fd94, %fd8, %fd90;
	sub.f64 	%fd95, %fd93, %fd94;
	add.f64 	%fd96, %fd4, %fd4;
	sub.f64 	%fd97, %fd5, %fd96;
	add.f64 	%fd98, %fd3, %fd97;
	mul.f64 	%fd99, %fd98, %fd79;
	setp.lt.f64 	%p30, %fd99, 0d0000000000000000;
	abs.f64 	%fd100, %fd98;
	setp.lt.f64 	%p31, %fd83, %fd100;
	selp.f64 	%fd101, %fd79, %fd98, %p31;
	mul.f64 	%fd102, %fd101, 0d3FE0000000000000;
	selp.f64 	%fd103, 0d0000000000000000, %fd102, %p30;
	div.rn.f64 	%fd104, %fd103, %fd84;
	setp.eq.f64 	%p32, %fd9, %fd45;
	selp.f64 	%fd105, %fd4, 0d0000000000000000, %p32;
	sub.f64 	%fd106, %fd5, %fd105;
	div.rn.f64 	%fd107, %fd106, %fd9;
	fma.rn.f64 	%fd108, %fd9, %fd104, %fd107;
	abs.f64 	%fd109, %fd91;
	abs.f64 	%fd110, %fd105;
	setp.lt.f64 	%p33, %fd109, %fd110;
	selp.f64 	%fd111, %fd95, %fd108, %p33;
	cvta.to.global.u64 	%rd26, %rd59;
	mul.wide.s32 	%rd27, %r7, 8;
	add.s64 	%rd28, %rd26, %rd27;
	st.global.f64 	[%rd28], %fd111;
	add.s32 	%r65, %r1, 1;
	cvt.rn.f64.s32 	%fd112, %r65;
	max.f64 	%fd113, %fd112, 0d0000000000000000;
	setp.gt.f64 	%p34, %fd113, %fd1;
	selp.f64 	%fd114, %fd1, %fd113, %p34;
	cvt.rzi.s32.f64 	%r66, %fd114;
	add.s32 	%r67, %r6, %r66;
	add.s32 	%r68, %r1, 2;
	cvt.rn.f64.s32 	%fd115, %r68;
	max.f64 	%fd116, %fd115, 0d0000000000000000;
	setp.gt.f64 	%p35, %fd116, %fd1;
	selp.f64 	%fd117, %fd1, %fd116, %p35;
	cvt.rzi.s32.f64 	%r69, %fd117;
	add.s32 	%r70, %r6, %r69;
	add.s32 	%r71, %r1, -1;
	cvt.rn.f64.s32 	%fd118, %r71;
	max.f64 	%fd119, %fd118, 0d0000000000000000;
	setp.gt.f64 	%p36, %fd119, %fd1;
	selp.f64 	%fd120, %fd1, %fd119, %p36;
	cvt.rzi.s32.f64 	%r72, %fd120;
	add.s32 	%r73, %r6, %r72;
	add.s32 	%r74, %r1, -2;
	cvt.rn.f64.s32 	%fd121, %r74;
	max.f64 	%fd122, %fd121, 0d0000000000000000;
	setp.gt.f64 	%p37, %fd122, %fd1;
	selp.f64 	%fd123, %fd1, %fd122, %p37;
	cvt.rzi.s32.f64 	%r75, %fd123;
	add.s32 	%r76, %r6, %r75;
	mul.wide.s32 	%rd29, %r76, 8;
	add.s64 	%rd30, %rd1, %rd29;
	ld.global.f64 	%fd17, [%rd30];
	mul.wide.s32 	%rd31, %r73, 8;
	add.s64 	%rd32, %rd1, %rd31;
	ld.global.f64 	%fd18, [%rd32];
	ld.global.f64 	%fd19, [%rd2];
	mul.wide.s32 	%rd33, %r67, 8;
	add.s64 	%rd34, %rd1, %rd33;
	ld.global.f64 	%fd20, [%rd34];
	mul.wide.s32 	%rd35, %r70, 8;
	add.s64 	%rd36, %rd1, %rd35;
	ld.global.f64 	%fd21, [%rd36];
	cvta.to.global.u64 	%rd37, %rd9;
	add.s64 	%rd38, %rd37, %rd27;
	ld.global.f64 	%fd22, [%rd38];
	cvta.to.global.u64 	%rd39, %rd10;
	add.s64 	%rd40, %rd39, %rd27;
	ld.global.f64 	%fd23, [%rd40];
	{
	.reg .b32 %temp; 
	mov.b64 	{%temp, %r11}, %fd46;
	}
	abs.f64 	%fd24, %fd46;
	{ // callseq 1, 0
	.param .b64 param0;
	st.param.f64 	[param0], %fd24;
	.param .b64 retval0;
	call.uni (retval0), 
	__internal_accurate_pow, 
	(
	param0
	);
	ld.param.f64 	%fd124, [retval0];
	} // callseq 1
	setp.lt.s32 	%p38, %r11, 0;
	neg.f64 	%fd126, %fd124;
	selp.f64 	%fd127, %fd126, %fd124, %p13;
	selp.f64 	%fd221, %fd127, %fd124, %p38;
	setp.neu.f64 	%p39, %fd46, 0d0000000000000000;
	@%p39 bra 	$L__BB0_10;
	selp.b32 	%r77, %r11, 0, %p13;
	setp.lt.s32 	%p41, %r49, 0;
	or.b32  	%r78, %r77, 2146435072;
	selp.b32 	%r79, %r78, %r77, %p41;
	mov.b32 	%r80, 0;
	mov.b64 	%fd221, {%r80, %r79};
$L__BB0_10:
	add.f64 	%fd128, %fd46, 0d4000000000000000;
	{
	.reg .b32 %temp; 
	mov.b64 	{%temp, %r81}, %fd128;
	}
	and.b32  	%r82, %r81, 2146435072;
	setp.ne.s32 	%p42, %r82, 2146435072;
	@%p42 bra 	$L__BB0_15;
	setp.num.f64 	%p43, %fd46, %fd46;
	@%p43 bra 	$L__BB0_13;
	mov.f64 	%fd129, 0d4000000000000000;
	add.rn.f64 	%fd221, %fd46, %fd129;
	bra.uni 	$L__BB0_15;
$L__BB0_13:
	setp.neu.f64 	%p44, %fd24, 0d7FF0000000000000;
	@%p44 bra 	$L__BB0_15;
	setp.lt.s32 	%p47, %r49, 0;
	selp.b32 	%r84, 0, 2146435072, %p47;
	and.b32  	%r85, %r49, 2147483647;
	setp.ne.s32 	%p48, %r85, 1071644672;
	or.b32  	%r86, %r84, -2147483648;
	selp.b32 	%r87, %r86, %r84, %p48;
	selp.b32 	%r88, %r87, %r84, %p13;
	selp.b32 	%r89, %r88, %r84, %p38;
	mov.b32 	%r90, 0;
	mov.b64 	%fd221, {%r90, %r89};
$L__BB0_15:
	add.f64 	%fd130, %fd19, %fd19;
	sub.f64 	%fd131, %fd18, %fd130;
	add.f64 	%fd132, %fd20, %fd131;
	add.f64 	%fd133, %fd20, %fd20;
	sub.f64 	%fd134, %fd19, %fd133;
	add.f64 	%fd135, %fd21, %fd134;
	abs.f64 	%fd136, %fd132;
	setp.eq.f64 	%p50, %fd46, 0d3FF0000000000000;
	selp.f64 	%fd137, 0d3FF0000000000000, %fd221, %p50;
	abs.f64 	%fd138, %fd135;
	setp.lt.f64 	%p51, %fd136, %fd138;
	selp.f64 	%fd139, %fd132, %fd135, %p51;
	mul.f64 	%fd140, %fd139, 0d3FE0000000000000;
	mul.f64 	%fd141, %fd132, %fd135;
	setp.lt.f64 	%p52, %fd141, 0d0000000000000000;
	selp.f64 	%fd142, 0d0000000000000000, %fd140, %p52;
	div.rn.f64 	%fd143, %fd142, %fd137;
	setp.eq.f64 	%p53, %fd22, %fd46;
	selp.f64 	%fd144, %fd20, 0d0000000000000000, %p53;
	sub.f64 	%fd145, %fd144, %fd19;
	div.rn.f64 	%fd146, %fd145, %fd22;
	mul.f64 	%fd147, %fd22, %fd143;
	sub.f64 	%fd148, %fd146, %fd147;
	add.f64 	%fd149, %fd18, %fd18;
	sub.f64 	%fd150, %fd19, %fd149;
	add.f64 	%fd151, %fd17, %fd150;
	mul.f64 	%fd152, %fd151, %fd132;
	setp.lt.f64 	%p54, %fd152, 0d0000000000000000;
	abs.f64 	%fd153, %fd151;
	setp.lt.f64 	%p55, %fd136, %fd153;
	selp.f64 	%fd154, %fd132, %fd151, %p55;
	mul.f64 	%fd155, %fd154, 0d3FE0000000000000;
	selp.f64 	%fd156, 0d0000000000000000, %fd155, %p54;
	div.rn.f64 	%fd157, %fd156, %fd137;
	setp.eq.f64 	%p56, %fd23, %fd46;
	selp.f64 	%fd158, %fd18, 0d0000000000000000, %p56;
	sub.f64 	%fd159, %fd19, %fd158;
	div.rn.f64 	%fd160, %fd159, %fd23;
	fma.rn.f64 	%fd161, %fd23, %fd157, %fd160;
	abs.f64 	%fd162, %fd144;
	abs.f64 	%fd163, %fd158;
	setp.lt.f64 	%p57, %fd162, %fd163;
	selp.f64 	%fd164, %fd148, %fd161, %p57;
	cvta.to.global.u64 	%rd41, %rd4;
	mul.wide.s32 	%rd42, %r7, 8;
	add.s64 	%rd43, %rd41, %rd42;
	st.global.f64 	[%rd43], %fd164;
	add.s32 	%r92, %r3, 1;
	cvt.rn.f64.u32 	%fd165, %r92;
	max.f64 	%fd166, %fd165, 0d0000000000000000;
	setp.gt.f64 	%p58, %fd166, %fd2;
	selp.f64 	%fd167, %fd2, %fd166, %p58;
	cvt.rzi.s32.f64 	%r93, %fd167;
	mad.lo.s32 	%r94, %r93, %r16, %r5;
	mad.lo.s32 	%r95, %r94, %r13, %r4;
	add.s32 	%r96, %r3, 2;
	cvt.rn.f64.u32 	%fd168, %r96;
	max.f64 	%fd169, %fd168, 0d0000000000000000;
	setp.gt.f64 	%p59, %fd169, %fd2;
	selp.f64 	%fd170, %fd2, %fd169, %p59;
	cvt.rzi.s32.f64 	%r97, %fd170;
	mad.lo.s32 	%r98, %r97, %r16, %r5;
	mad.lo.s32 	%r99, %r98, %r13, %r4;
	add.s32 	%r100, %r3, -1;
	cvt.rn.f64.s32 	%fd171, %r100;
	max.f64 	%fd172, %fd171, 0d0000000000000000;
	setp.gt.f64 	%p60, %fd172, %fd2;
	selp.f64 	%fd173, %fd2, %fd172, %p60;
	cvt.rzi.s32.f64 	%r101, %fd173;
	mad.lo.s32 	%r102, %r101, %r16, %r5;
	mad.lo.s32 	%r103, %r102, %r13, %r4;
	add.s32 	%r104, %r3, -2;
	cvt.rn.f64.s32 	%fd174, %r104;
	max.f64 	%fd175, %fd174, 0d0000000000000000;
	setp.gt.f64 	%p61, %fd175, %fd2;
	selp.f64 	%fd176, %fd2, %fd175, %p61;
	cvt.rzi.s32.f64 	%r105, %fd176;
	mad.lo.s32 	%r106, %r105, %r16, %r5;
	mad.lo.s32 	%r107, %r106, %r13, %r4;
	mul.wide.s32 	%rd44, %r107, 8;
	add.s64 	%rd45, %rd1, %rd44;
	ld.global.f64 	%fd31, [%rd45];
	mul.wide.s32 	%rd46, %r103, 8;
	add.s64 	%rd47, %rd1, %rd46;
	ld.global.f64 	%fd32, [%rd47];
	ld.global.f64 	%fd33, [%rd2];
	mul.wide.s32 	%rd48, %r95, 8;
	add.s64 	%rd49, %rd1, %rd48;
	ld.global.f64 	%fd34, [%rd49];
	mul.wide.s32 	%rd50, %r99, 8;
	add.s64 	%rd51, %rd1, %rd50;
	ld.global.f64 	%fd35, [%rd51];
	cvta.to.global.u64 	%rd52, %rd11;
	add.s64 	%rd53, %rd52, %rd42;
	ld.global.f64 	%fd36, [%rd53];
	cvta.to.global.u64 	%rd54, %rd12;
	add.s64 	%rd55, %rd54, %rd42;
	ld.global.f64 	%fd37, [%rd55];
	{
	.reg .b32 %temp; 
	mov.b64 	{%temp, %r12}, %fd47;
	}
	abs.f64 	%fd38, %fd47;
	{ // callseq 2, 0
	.param .b64 param0;
	st.param.f64 	[param0], %fd38;
	.param .b64 retval0;
	call.uni (retval0), 
	__internal_accurate_pow, 
	(
	param0
	);
	ld.param.f64 	%fd177, [retval0];
	} // callseq 2
	setp.lt.s32 	%p62, %r12, 0;
	neg.f64 	%fd179, %fd177;
	selp.f64 	%fd180, %fd179, %fd177, %p13;
	selp.f64 	%fd223, %fd180, %fd177, %p62;
	setp.neu.f64 	%p63, %fd47, 0d0000000000000000;
	@%p63 bra 	$L__BB0_17;
	setp.eq.s32 	%p64, %r10, 1062207488;
	selp.b32 	%r108, %r12, 0, %p64;
	setp.lt.s32 	%p65, %r49, 0;
	or.b32  	%r109, %r108, 2146435072;
	selp.b32 	%r110, %r109, %r108, %p65;
	mov.b32 	%r111, 0;
	mov.b64 	%fd223, {%r111, %r110};
$L__BB0_17:
	add.f64 	%fd181, %fd47, 0d4000000000000000;
	{
	.reg .b32 %temp; 
	mov.b64 	{%temp, %r112}, %fd181;
	}
	and.b32  	%r113, %r112, 2146435072;
	setp.ne.s32 	%p66, %r113, 2146435072;
	@%p66 bra 	$L__BB0_22;
	setp.num.f64 	%p67, %fd47, %fd47;
	@%p67 bra 	$L__BB0_20;
	mov.f64 	%fd182, 0d4000000000000000;
	add.rn.f64 	%fd223, %fd47, %fd182;
	bra.uni 	$L__BB0_22;
$L__BB0_20:
	setp.neu.f64 	%p68, %fd38, 0d7FF0000000000000;
	@%p68 bra 	$L__BB0_22;
	setp.lt.s32 	%p69, %r12, 0;
	setp.eq.s32 	%p70, %r10, 1062207488;
	setp.lt.s32 	%p71, %r49, 0;
	selp.b32 	%r115, 0, 2146435072, %p71;
	and.b32  	%r116, %r49, 2147483647;
	setp.ne.s32 	%p72, %r116, 1071644672;
	or.b32  	%r117, %r115, -2147483648;
	selp.b32 	%r118, %r117, %r115, %p72;
	selp.b32 	%r119, %r118, %r115, %p70;
	selp.b32 	%r120, %r119, %r115, %p69;
	mov.b32 	%r121, 0;
	mov.b64 	%fd223, {%r121, %r120};
$L__BB0_22:
	ld.param.u64 	%rd60, [_Z13upwind_normalPdS_S_PKdS1_S1_S1_S1_S1_S1_iiidddi_param_2];
	add.f64 	%fd183, %fd33, %fd33;
	sub.f64 	%fd184, %fd32, %fd183;
	add.f64 	%fd185, %fd34, %fd184;
	add.f64 	%fd186, %fd34, %fd34;
	sub.f64 	%fd187, %fd33, %fd186;
	add.f64 	%fd188, %fd35, %fd187;
	abs.f64 	%fd189, %fd185;
	setp.eq.f64 	%p73, %fd47, 0d3FF0000000000000;
	selp.f64 	%fd190, 0d3FF0000000000000, %fd223, %p73;
	abs.f64 	%fd191, %fd188;
	setp.lt.f64 	%p74, %fd189, %fd191;
	selp.f64 	%fd192, %fd185, %fd188, %p74;
	mul.f64 	%fd193, %fd192, 0d3FE0000000000000;
	mul.f64 	%fd194, %fd185, %fd188;
	setp.lt.f64 	%p75, %fd194, 0d0000000000000000;
	selp.f64 	%fd195, 0d0000000000000000, %fd193, %p75;
	div.rn.f64 	%fd196, %fd195, %fd190;
	setp.eq.f64 	%p76, %fd36, %fd47;
	selp.f64 	%fd197, %fd34, 0d0000000000000000, %p76;
	sub.f64 	%fd198, %fd197, %fd33;
	div.rn.f64 	%fd199, %fd198, %fd36;
	mul.f64 	%fd200, %fd36, %fd196;
	sub.f64 	%fd201, %fd199, %fd200;
	add.f64 	%fd202, %fd32, %fd32;
	sub.f64 	%fd203, %fd33, %fd202;
	add.f64 	%fd204, %fd31, %fd203;
	mul.f64 	%fd205, %fd204, %fd185;
	setp.lt.f64 	%p77, %fd205, 0d0000000000000000;
	abs.f64 	%fd206, %fd204;
	setp.lt.f64 	%p78, %fd189, %fd206;
	selp.f64 	%fd207, %fd185, %fd204, %p78;
	mul.f64 	%fd208, %fd207, 0d3FE0000000000000;
	selp.f64 	%fd209, 0d0000000000000000, %fd208, %p77;
	div.rn.f64 	%fd210, %fd209, %fd190;
	setp.eq.f64 	%p79, %fd37, %fd47;
	selp.f64 	%fd211, %fd32, 0d0000000000000000, %p79;
	sub.f64 	%fd212, %fd33, %fd211;
	div.rn.f64 	%fd213, %fd212, %fd37;
	fma.rn.f64 	%fd214, %fd37, %fd210, %fd213;
	abs.f64 	%fd215, %fd197;
	abs.f64 	%fd216, %fd211;
	setp.lt.f64 	%p80, %fd215, %fd216;
	selp.f64 	%fd217, %fd201, %fd214, %p80;
	cvta.to.global.u64 	%rd56, %rd60;
	add.s64 	%rd58, %rd56, %rd42;
	st.global.f64 	[%rd58], %fd217;
$L__BB0_23:
	ret;

}
	// .globl	_Z11extend_stepPdPKdPKbS1_S1_S1_iiidddi
.visible .entry _Z11extend_stepPdPKdPKbS1_S1_S1_iiidddi(
	.param .u64 .ptr .align 1 _Z11extend_stepPdPKdPKbS1_S1_S1_iiidddi_param_0,
	.param .u64 .ptr .align 1 _Z11extend_stepPdPKdPKbS1_S1_S1_iiidddi_param_1,
	.param .u64 .ptr .align 1 _Z11extend_stepPdPKdPKbS1_S1_S1_iiidddi_param_2,
	.param .u64 .ptr .align 1 _Z11extend_stepPdPKdPKbS1_S1_S1_iiidddi_param_3,
	.param .u64 .ptr .align 1 _Z11extend_stepPdPKdPKbS1_S1_S1_iiidddi_param_4,
	.param .u64 .ptr .align 1 _Z11extend_stepPdPKdPKbS1_S1_S1_iiidddi_param_5,
	.param .u32 _Z11extend_stepPdPKdPKbS1_S1_S1_iiidddi_param_6,
	.param .u32 _Z11extend_stepPdPKdPKbS1_S1_S1_iiidddi_param_7,
	.param .u32 _Z11extend_stepPdPKdPKbS1_S1_S1_iiidddi_param_8,
	.param .f64 _Z11extend_stepPdPKdPKbS1_S1_S1_iiidddi_param_9,
	.param .f64 _Z11extend_stepPdPKdPKbS1_S1_S1_iiidddi_param_10,
	.param .f64 _Z11extend_stepPdPKdPKbS1_S1_S1_iiidddi_param_11,
	.param .u32 _Z11extend_stepPdPKdPKbS1_S1_S1_iiidddi_param_12
)
{
	.reg .pred 	%p<76>;
	.reg .b16 	%rs<2>;
	.reg .b32 	%r<122>;
	.reg .b64 	%rd<50>;
	.reg .b64 	%fd<215>;

	ld.param.u64 	%rd3, [_Z11extend_stepPdPKdPKbS1_S1_S1_iiidddi_param_1];
	ld.param.u64 	%rd6, [_Z11extend_stepPdPKdPKbS1_S1_S1_iiidddi_param_4];
	ld.param.u32 	%r13, [_Z11extend_stepPdPKdPKbS1_S1_S1_iiidddi_param_6];
	ld.param.u32 	%r16, [_Z11extend_stepPdPKdPKbS1_S1_S1_iiidddi_param_7];
	ld.param.u32 	%r15, [_Z11extend_stepPdPKdPKbS1_S1_S1_iiidddi_param_8];
	ld.param.f64 	%fd44, [_Z11extend_stepPdPKdPKbS1_S1_S1_iiidddi_param_9];
	ld.param.f64 	%fd45, [_Z11extend_stepPdPKdPKbS1_S1_S1_iiidddi_param_10];
	ld.param.f64 	%fd46, [_Z11extend_stepPdPKdPKbS1_S1_S1_iiidddi_param_11];
	mov.u32 	%r17, %ctaid.x;
	mov.u32 	%r18, %ntid.x;
	mov.u32 	%r19, %tid.x;
	mad.lo.s32 	%r1, %r17, %r18, %r19;
	mov.u32 	%r20, %ctaid.y;
	mov.u32 	%r21, %ntid.y;
	mov.u32 	%r22, %tid.y;
	mad.lo.s32 	%r23, %r20, %r21, %r22;
	mov.u32 	%r24, %ctaid.z;
	mov.u32 	%r25, %ntid.z;
	mov.u32 	%r26, %tid.z;
	mad.lo.s32 	%r3, %r24, %r25, %r26;
	setp.ge.s32 	%p1, %r1, %r13;
	setp.ge.s32 	%p2, %r23, %r16;
	or.pred  	%p3, %p1, %p2;
	setp.ge.s32 	%p4, %r3, %r15;
	or.pred  	%p5, %p3, %p4;
	@%p5 bra 	$L__BB1_23;
	cvta.to.global.u64 	%rd1, %rd3;
	add.s32 	%r27, %r13, -1;
	cvt.rn.f64.s32 	%fd1, %r27;
	cvt.rn.f64.s32 	%fd47, %r1;
	max.f64 	%fd48, %fd47, 0d0000000000000000;
	setp.gt.f64 	%p6, %fd48, %fd1;
	selp.f64 	%fd49, %fd1, %fd48, %p6;
	cvt.rzi.s32.f64 	%r4, %fd49;
	add.s32 	%r28, %r16, -1;
	cvt.rn.f64.u32 	%fd50, %r28;
	cvt.rn.f64.u32 	%fd51, %r23;
	max.f64 	%fd52, %fd51, 0d0000000000000000;
	setp.gt.f64 	%p7, %fd52, %fd50;
	selp.f64 	%fd53, %fd50, %fd52, %p7;
	cvt.rzi.s32.f64 	%r5, %fd53;
	add.s32 	%r29, %r15, -1;
	cvt.rn.f64.u32 	%fd2, %r29;
	cvt.rn.f64.u32 	%fd54, %r3;
	max.f64 	%fd55, %fd54, 0d0000000000000000;
	setp.gt.f64 	%p8, %fd55, %fd2;
	selp.f64 	%fd56, %fd2, %fd55, %p8;
	cvt.rzi.s32.f64 	%r30, %fd56;
	mul.lo.s32 	%r31, %r30, %r16;
	add.s32 	%r32, %r31, %r5;
	mul.lo.s32 	%r6, %r32, %r13;
	add.s32 	%r7, %r6, %r4;
	add.s32 	%r33, %r23, 1;
	cvt.rn.f64.u32 	%fd57, %r33;
	max.f64 	%fd58, %fd57, 0d0000000000000000;
	setp.gt.f64 	%p9, %fd58, %fd50;
	selp.f64 	%fd59, %fd50, %fd58, %p9;
	cvt.rzi.s32.f64 	%r34, %fd59;
	add.s32 	%r35, %r31, %r34;
	mad.lo.s32 	%r36, %r35, %r13, %r4;
	add.s32 	%r37, %r23, 2;
	cvt.rn.f64.u32 	%fd60, %r37;
	max.f64 	%fd61, %fd60, 0d0000000000000000;
	setp.gt.f64 	%p10, %fd61, %fd50;
	selp.f64 	%fd62, %fd50, %fd61, %p10;
	cvt.rzi.s32.f64 	%r38, %fd62;
	add.s32 	%r39, %r31, %r38;
	mad.lo.s32 	%r40, %r39, %r13, %r4;
	add.s32 	%r41, %r23, -1;
	cvt.rn.f64.s32 	%fd63, %r41;
	max.f64 	%fd64, %fd63, 0d0000000000000000;
	setp.gt.f64 	%p11, %fd64, %fd50;
	selp.f64 	%fd65, %fd50, %fd64, %p11;
	cvt.rzi.s32.f64 	%r42, %fd65;
	add.s32 	%r43, %r31, %r42;
	mad.lo.s32 	%r44, %r43, %r13, %r4;
	add.s32 	%r45, %r23, -2;
	cvt.rn.f64.s32 	%fd66, %r45;
	max.f64 	%fd67, %fd66, 0d0000000000000000;
	setp.gt.f64 	%p12, %fd67, %fd50;
	selp.f64 	%fd68, %fd50, %fd67, %p12;
	cvt.rzi.s32.f64 	%r46, %fd68;
	add.s32 	%r47, %r31, %r46;
	mad.lo.s32 	%r48, %r47, %r13, %r4;
	mul.wide.s32 	%rd8, %r48, 8;
	add.s64 	%rd9, %rd1, %rd8;
	ld.global.f64 	%fd3, [%rd9];
	mul.wide.s32 	%rd10, %r44, 8;
	add.s64 	%rd11, %rd1, %rd10;
	ld.global.f64 	%fd4, [%rd11];
	mul.wide.s32 	%rd12, %r7, 8;
	add.s64 	%rd13, %rd1, %rd12;
	ld.global.f64 	%fd5, [%rd13];
	mul.wide.s32 	%rd14, %r36, 8;
	add.s64 	%rd15, %rd1, %rd14;
	ld.global.f64 	%fd6, [%rd15];
	mul.wide.s32 	%rd16, %r40, 8;
	add.s64 	%rd17, %rd1, %rd16;
	ld.global.f64 	%fd7, [%rd17];
	add.f64 	%fd8, %fd5, %fd5;
	{
	.reg .b32 %temp; 
	mov.b64 	{%temp, %r8}, %fd44;
	}
	mov.f64 	%fd69, 0d4000000000000000;
	{
	.reg .b32 %temp; 
	mov.b64 	{%temp, %r49}, %fd69;
	}
	and.b32  	%r10, %r49, 2146435072;
	setp.eq.s32 	%p13, %r10, 1062207488;
	abs.f64 	%fd9, %fd44;
	{ // callseq 3, 0
	.param .b64 param0;
	st.param.f64 	[param0], %fd9;
	.param .b64 retval0;
	call.uni (retval0), 
	__internal_accurate_pow, 
	(
	param0
	);
	ld.param.f64 	%fd70, [retval0];
	} // callseq 3
	setp.lt.s32 	%p14, %r8, 0;
	neg.f64 	%fd72, %fd70;
	selp.f64 	%fd73, %fd72, %fd70, %p13;
	selp.f64 	%fd210, %fd73, %fd70, %p14;
	setp.neu.f64 	%p15, %fd44, 0d0000000000000000;
	@%p15 bra 	$L__BB1_3;
	selp.b32 	%r50, %r8, 0, %p13;
	setp.lt.s32 	%p17, %r49, 0;
	or.b32  	%r51, %r50, 2146435072;
	selp.b32 	%r52, %r51, %r50, %p17;
	mov.b32 	%r53, 0;
	mov.b64 	%fd210, {%r53, %r52};
$L__BB1_3:
	add.f64 	%fd74, %fd44, 0d4000000000000000;
	{
	.reg .b32 %temp; 
	mov.b64 	{%temp, %r54}, %fd74;
	}
	and.b32  	%r55, %r54, 2146435072;
	setp.ne.s32 	%p18, %r55, 2146435072;
	@%p18 bra 	$L__BB1_8;
	setp.num.f64 	%p19, %fd44, %fd44;
	@%p19 bra 	$L__BB1_6;
	mov.f64 	%fd75, 0d4000000000000000;
	add.rn.f64 	%fd210, %fd44, %fd75;
	bra.uni 	$L__BB1_8;
$L__BB1_6:
	setp.neu.f64 	%p20, %fd9, 0d7FF0000000000000;
	@%p20 bra 	$L__BB1_8;
	setp.lt.s32 	%p23, %r49, 0;
	selp.b32 	%r57, 0, 2146435072, %p23;
	and.b32  	%r58, %r49, 2147483647;
	setp.ne.s32 	%p24, %r58, 1071644672;
	or.b32  	%r59, %r57, -2147483648;
	selp.b32 	%r60, %r59, %r57, %p24;
	selp.b32 	%r61, %r60, %r57, %p13;
	selp.b32 	%r62, %r61, %r57, %p14;
	mov.b32 	%r63, 0;
	mov.b64 	%fd210, {%r63, %r62};
$L__BB1_8:
	sub.f64 	%fd76, %fd4, %fd8;
	add.f64 	%fd77, %fd6, %fd76;
	add.f64 	%fd78, %fd6, %fd6;
	sub.f64 	%fd79, %fd5, %fd78;
	add.f64 	%fd80, %fd7, %fd79;
	abs.f64 	%fd81, %fd77;
	setp.eq.f64 	%p26, %fd44, 0d3FF0000000000000;
	selp.f64 	%fd82, 0d3FF0000000000000, %fd210, %p26;
	abs.f64 	%fd83, %fd80;
	setp.lt.f64 	%p27, %fd81, %fd83;
	selp.f64 	%fd84, %fd77, %fd80, %p27;
	mul.f64 	%fd85, %fd84, 0d3FE0000000000000;
	mul.f64 	%fd86, %fd77, %fd80;
	setp.lt.f64 	%p28, %fd86, 0d0000000000000000;
	selp.f64 	%fd87, 0d0000000000000000, %fd85, %p28;
	div.rn.f64 	%fd88, %fd87, %fd82;
	sub.f64 	%fd89, %fd6, %fd5;
	div.rn.f64 	%fd90, %fd89, %fd44;
	mul.f64 	%fd91, %fd44, %fd88;
	sub.f64 	%fd16, %fd90, %fd91;
	add.f64 	%fd92, %fd4, %fd4;
	sub.f64 	%fd93, %fd5, %fd92;
	add.f64 	%fd94, %fd3, %fd93;
	mul.f64 	%fd95, %fd94, %fd77;
	setp.lt.f64 	%p29, %fd95, 0d0000000000000000;
	abs.f64 	%fd96, %fd94;
	setp.lt.f64 	%p30, %fd81, %fd96;
	selp.f64 	%fd97, %fd77, %fd94, %p30;
	mul.f64 	%fd98, %fd97, 0d3FE0000000000000;
	selp.f64 	%fd99, 0d0000000000000000, %fd98, %p29;
	div.rn.f64 	%fd100, %fd99, %fd82;
	sub.f64 	%fd101, %fd5, %fd4;
	div.rn.f64 	%fd102, %fd101, %fd44;
	fma.rn.f64 	%fd17, %fd44, %fd100, %fd102;
	add.s32 	%r65, %r1, 1;
	cvt.rn.f64.s32 	%fd103, %r65;
	max.f64 	%fd104, %fd103, 0d0000000000000000;
	setp.gt.f64 	%p31, %fd104, %fd1;
	selp.f64 	%fd105, %fd1, %fd104, %p31;
	cvt.rzi.s32.f64 	%r66, %fd105;
	add.s32 	%r67, %r6, %r66;
	add.s32 	%r68, %r1, 2;
	cvt.rn.f64.s32 	%fd106, %r68;
	max.f64 	%fd107, %fd106, 0d0000000000000000;
	setp.gt.f64 	%p32, %fd107, %fd1;
	selp.f64 	%fd108, %fd1, %fd107, %p32;
	cvt.rzi.s32.f64 	%r69, %fd108;
	add.s32 	%r70, %r6, %r69;
	add.s32 	%r71, %r1, -1;
	cvt.rn.f64.s32 	%fd109, %r71;
	max.f64 	%fd110, %fd109, 0d0000000000000000;
	setp.gt.f64 	%p33, %fd110, %fd1;
	selp.f64 	%fd111, %fd1, %fd110, %p33;
	cvt.rzi.s32.f64 	%r72, %fd111;
	add.s32 	%r73, %r6, %r72;
	add.s32 	%r74, %r1, -2;
	cvt.rn.f64.s32 	%fd112, %r74;
	max.f64 	%fd113, %fd112, 0d0000000000000000;
	setp.gt.f64 	%p34, %fd113, %fd1;
	selp.f64 	%fd114, %fd1, %fd113, %p34;
	cvt.rzi.s32.f64 	%r75, %fd114;
	add.s32 	%r76, %r6, %r75;
	mul.wide.s32 	%rd18, %r76, 8;
	add.s64 	%rd19, %rd1, %rd18;
	ld.global.f64 	%fd18, [%rd19];
	mul.wide.s32 	%rd20, %r73, 8;
	add.s64 	%rd21, %rd1, %rd20;
	ld.global.f64 	%fd19, [%rd21];
	mul.wide.s32 	%rd22, %r67, 8;
	add.s64 	%rd23, %rd1, %rd22;
	ld.global.f64 	%fd20, [%rd23];
	mul.wide.s32 	%rd24, %r70, 8;
	add.s64 	%rd25, %rd1, %rd24;
	ld.global.f64 	%fd21, [%rd25];
	{
	.reg .b32 %temp; 
	mov.b64 	{%temp, %r11}, %fd45;
	}
	abs.f64 	%fd22, %fd45;
	{ // callseq 4, 0
	.param .b64 param0;
	st.param.f64 	[param0], %fd22;
	.param .b64 retval0;
	call.uni (retval0), 
	__internal_accurate_pow, 
	(
	param0
	);
	ld.param.f64 	%fd115, [retval0];
	} // callseq 4
	setp.lt.s32 	%p35, %r11, 0;
	neg.f64 	%fd117, %fd115;
	selp.f64 	%fd118, %fd117, %fd115, %p13;
	selp.f64 	%fd212, %fd118, %fd115, %p35;
	setp.neu.f64 	%p36, %fd45, 0d0000000000000000;
	@%p36 bra 	$L__BB1_10;
	selp.b32 	%r77, %r11, 0, %p13;
	setp.lt.s32 	%p38, %r49, 0;
	or.b32  	%r78, %r77, 2146435072;
	selp.b32 	%r79, %r78, %r77, %p38;
	mov.b32 	%r80, 0;
	mov.b64 	%fd212, {%r80, %r79};
$L__BB1_10:
	add.f64 	%fd119, %fd45, 0d4000000000000000;
	{
	.reg .b32 %temp; 
	mov.b64 	{%temp, %r81}, %fd119;
	}
	and.b32  	%r82, %r81, 2146435072;
	setp.ne.s32 	%p39, %r82, 2146435072;
	@%p39 bra 	$L__BB1_15;
	setp.num.f64 	%p40, %fd45, %fd45;
	@%p40 bra 	$L__BB1_13;
	mov.f64 	%fd120, 0d4000000000000000;
	add.rn.f64 	%fd212, %fd45, %fd120;
	bra.uni 	$L__BB1_15;
$L__BB1_13:
	setp.neu.f64 	%p41, %fd22, 0d7FF0000000000000;
	@%p41 bra 	$L__BB1_15;
	setp.lt.s32 	%p44, %r49, 0;
	selp.b32 	%r84, 0, 2146435072, %p44;
	and.b32  	%r85, %r49, 2147483647;
	setp.ne.s32 	%p45, %r85, 1071644672;
	or.b32  	%r86, %r84, -2147483648;
	selp.b32 	%r87, %r86, %r84, %p45;
	selp.b32 	%r88, %r87, %r84, %p13;
	selp.b32 	%r89, %r88, %r84, %p35;
	mov.b32 	%r90, 0;
	mov.b64 	%fd212, {%r90, %r89};
$L__BB1_15:
	sub.f64 	%fd121, %fd19, %fd8;
	add.f64 	%fd122, %fd20, %fd121;
	add.f64 	%fd123, %fd20, %fd20;
	sub.f64 	%fd124, %fd5, %fd123;
	add.f64 	%fd125, %fd21, %fd124;
	abs.f64 	%fd126, %fd122;
	setp.eq.f64 	%p47, %fd45, 0d3FF0000000000000;
	selp.f64 	%fd127, 0d3FF0000000000000, %fd212, %p47;
	abs.f64 	%fd128, %fd125;
	setp.lt.f64 	%p48, %fd126, %fd128;
	selp.f64 	%fd129, %fd122, %fd125, %p48;
	mul.f64 	%fd130, %fd129, 0d3FE0000000000000;
	mul.f64 	%fd131, %fd122, %fd125;
	setp.lt.f64 	%p49, %fd131, 0d0000000000000000;
	selp.f64 	%fd132, 0d0000000000000000, %fd130, %p49;
	div.rn.f64 	%fd133, %fd132, %fd127;
	sub.f64 	%fd134, %fd20, %fd5;
	div.rn.f64 	%fd135, %fd134, %fd45;
	mul.f64 	%fd136, %fd45, %fd133;
	sub.f64 	%fd29, %fd135, %fd136;
	add.f64 	%fd137, %fd19, %fd19;
	sub.f64 	%fd138, %fd5, %fd137;
	add.f64 	%fd139, %fd18, %fd138;
	mul.f64 	%fd140, %fd139, %fd122;
	setp.lt.f64 	%p50, %fd140, 0d0000000000000000;
	abs.f64 	%fd141, %fd139;
	setp.lt.f64 	%p51, %fd126, %fd141;
	selp.f64 	%fd142, %fd122, %fd139, %p51;
	mul.f64 	%fd143, %fd142, 0d3FE0000000000000;
	selp.f64 	%fd144, 0d0000000000000000, %fd143, %p50;
	div.rn.f64 	%fd145, %fd144, %fd127;
	sub.f64 	%fd146, %fd5, %fd19;
	div.rn.f64 	%fd147, %fd146, %fd45;
	fma.rn.f64 	%fd30, %fd45, %fd145, %fd147;
	add.s32 	%r92, %r3, 1;
	cvt.rn.f64.u32 	%fd148, %r92;
	max.f64 	%fd149, %fd148, 0d0000000000000000;
	setp.gt.f64 	%p52, %fd149, %fd2;
	selp.f64 	%fd150, %fd2, %fd149, %p52;
	cvt.rzi.s32.f64 	%r93, %fd150;
	mad.lo.s32 	%r94, %r93, %r16, %r5;
	mad.lo.s32 	%r95, %r94, %r13, %r4;
	add.s32 	%r96, %r3, 2;
	cvt.rn.f64.u32 	%fd151, %r96;
	max.f64 	%fd152, %fd151, 0d0000000000000000;
	setp.gt.f64 	%p53, %fd152, %fd2;
	selp.f64 	%fd153, %fd2, %fd152, %p53;
	cvt.rzi.s32.f64 	%r97, %fd153;
	mad.lo.s32 	%r98, %r97, %r16, %r5;
	mad.lo.s32 	%r99, %r98, %r13, %r4;
	add.s32 	%r100, %r3, -1;
	cvt.rn.f64.s32 	%fd154, %r100;
	max.f64 	%fd155, %fd154, 0d0000000000000000;
	setp.gt.f64 	%p54, %fd155, %fd2;
	selp.f64 	%fd156, %fd2, %fd155, %p54;
	cvt.rzi.s32.f64 	%r101, %fd156;
	mad.lo.s32 	%r102, %r101, %r16, %r5;
	mad.lo.s32 	%r103, %r102, %r13, %r4;
	add.s32 	%r104, %r3, -2;
	cvt.rn.f64.s32 	%fd157, %r104;
	max.f64 	%fd158, %fd157, 0d0000000000000000;
	setp.gt.f64 	%p55, %fd158, %fd2;
	selp.f64 	%fd159, %fd2, %fd158, %p55;
	cvt.rzi.s32.f64 	%r105, %fd159;
	mad.lo.s32 	%r106, %r105, %r16, %r5;
	mad.lo.s32 	%r107, %r106, %r13, %r4;
	mul.wide.s32 	%rd26, %r107, 8;
	add.s64 	%rd27, %rd1, %rd26;
	ld.global.f64 	%fd31, [%rd27];
	mul.wide.s32 	%rd28, %r103, 8;
	add.s64 	%rd29, %rd1, %rd28;
	ld.global.f64 	%fd32, [%rd29];
	mul.wide.s32 	%rd30, %r95, 8;
	add.s64 	%rd31, %rd1, %rd30;
	ld.global.f64 	%fd33, [%rd31];
	mul.wide.s32 	%rd32, %r99, 8;
	add.s64 	%rd33, %rd1, %rd32;
	ld.global.f64 	%fd160, [%rd33];
	sub.f64 	%fd161, %fd32, %fd8;
	add.f64 	%fd34, %fd33, %fd161;
	add.f64 	%fd162, %fd33, %fd33;
	sub.f64 	%fd163, %fd5, %fd162;
	add.f64 	%fd35, %fd160, %fd163;
	mul.f64 	%fd36, %fd34, %fd35;
	{
	.reg .b32 %temp; 
	mov.b64 	{%temp, %r12}, %fd46;
	}
	abs.f64 	%fd37, %fd46;
	{ // callseq 5, 0
	.param .b64 param0;
	st.param.f64 	[param0], %fd37;
	.param .b64 retval0;
	call.uni (retval0), 
	__internal_accurate_pow, 
	(
	param0
	);
	ld.param.f64 	%fd164, [retval0];
	} // callseq 5
	setp.lt.s32 	%p56, %r12, 0;
	neg.f64 	%fd166, %fd164;
	selp.f64 	%fd167, %fd166, %fd164, %p13;
	selp.f64 	%fd214, %fd167, %fd164, %p56;
	setp.neu.f64 	%p57, %fd46, 0d0000000000000000;
	@%p57 bra 	$L__BB1_17;
	selp.b32 	%r108, %r12, 0, %p13;
	setp.lt.s32 	%p59, %r49, 0;
	or.b32  	%r109, %r108, 2146435072;
	selp.b32 	%r110, %r109, %r108, %p59;
	mov.b32 	%r111, 0;
	mov.b64 	%fd214, {%r111, %r110};
$L__BB1_17:
	add.f64 	%fd168, %fd46, 0d4000000000000000;
	{
	.reg .b32 %temp; 
	mov.b64 	{%temp, %r112}, %fd168;
	}
	and.b32  	%r113, %r112, 2146435072;
	setp.ne.s32 	%p60, %r113, 2146435072;
	@%p60 bra 	$L__BB1_22;
	setp.num.f64 	%p61, %fd46, %fd46;
	@%p61 bra 	$L__BB1_20;
	mov.f64 	%fd169, 0d4000000000000000;
	add.rn.f64 	%fd214, %fd46, %fd169;
	bra.uni 	$L__BB1_22;
$L__BB1_20:
	setp.neu.f64 	%p62, %fd37, 0d7FF0000000000000;
	@%p62 bra 	$L__BB1_22;
	setp.lt.s32 	%p63, %r12, 0;
	setp.eq.s32 	%p64, %r10, 1062207488;
	setp.lt.s32 	%p65, %r49, 0;
	selp.b32 	%r115, 0, 2146435072, %p65;
	and.b32  	%r116, %r49, 2147483647;
	setp.ne.s32 	%p66, %r116, 1071644672;
	or.b32  	%r117, %r115, -2147483648;
	selp.b32 	%r118, %r117, %r115, %p66;
	selp.b32 	%r119, %r118, %r115, %p64;
	selp.b32 	%r120, %r119, %r115, %p63;
	mov.b32 	%r121, 0;
	mov.b64 	%fd214, {%r121, %r120};
$L__BB1_22:
	ld.param.u64 	%rd49, [_Z11extend_stepPdPKdPKbS1_S1_S1_iiidddi_param_5];
	ld.param.u64 	%rd48, [_Z11extend_stepPdPKdPKbS1_S1_S1_iiidddi_param_3];
	ld.param.u64 	%rd47, [_Z11extend_stepPdPKdPKbS1_S1_S1_iiidddi_param_2];
	ld.param.u64 	%rd46, [_Z11extend_stepPdPKdPKbS1_S1_S1_iiidddi_param_0];
	abs.f64 	%fd170, %fd34;
	cvt.s64.s32 	%rd34, %r7;
	setp.eq.f64 	%p67, %fd46, 0d3FF0000000000000;
	selp.f64 	%fd171, 0d3FF0000000000000, %fd214, %p67;
	abs.f64 	%fd172, %fd35;
	setp.lt.f64 	%p68, %fd170, %fd172;
	selp.f64 	%fd173, %fd34, %fd35, %p68;
	mul.f64 	%fd174, %fd173, 0d3FE0000000000000;
	setp.lt.f64 	%p69, %fd36, 0d0000000000000000;
	selp.f64 	%fd175, 0d0000000000000000, %fd174, %p69;
	div.rn.f64 	%fd176, %fd175, %fd171;
	sub.f64 	%fd177, %fd33, %fd5;
	div.rn.f64 	%fd178, %fd177, %fd46;
	mul.f64 	%fd179, %fd46, %fd176;
	sub.f64 	%fd180, %fd178, %fd179;
	add.f64 	%fd181, %fd32, %fd32;
	sub.f64 	%fd182, %fd5, %fd181;
	add.f64 	%fd183, %fd31, %fd182;
	mul.f64 	%fd184, %fd183, %fd34;
	setp.lt.f64 	%p70, %fd184, 0d0000000000000000;
	abs.f64 	%fd185, %fd183;
	setp.lt.f64 	%p71, %fd170, %fd185;
	selp.f64 	%fd186, %fd34, %fd183, %p71;
	mul.f64 	%fd187, %fd186, 0d3FE0000000000000;
	selp.f64 	%fd188, 0d0000000000000000, %fd187, %p70;
	div.rn.f64 	%fd189, %fd188, %fd171;
	sub.f64 	%fd190, %fd5, %fd32;
	div.rn.f64 	%fd191, %fd190, %fd46;
	fma.rn.f64 	%fd192, %fd46, %fd189, %fd191;
	cvta.to.global.u64 	%rd35, %rd48;
	mul.wide.s32 	%rd36, %r7, 8;
	add.s64 	%rd37, %rd35, %rd36;
	ld.global.f64 	%fd193, [%rd37];
	setp.gt.f64 	%p72, %fd193, 0d0000000000000000;
	selp.f64 	%fd194, 0d0000000000000000, %fd193, %p72;
	max.f64 	%fd195, %fd193, 0d0000000000000000;
	mul.f64 	%fd196, %fd17, %fd195;
	fma.rn.f64 	%fd197, %fd16, %fd194, %fd196;
	cvta.to.global.u64 	%rd38, %rd6;
	add.s64 	%rd39, %rd38, %rd36;
	ld.global.f64 	%fd198, [%rd39];
	setp.gt.f64 	%p73, %fd198, 0d0000000000000000;
	selp.f64 	%fd199, 0d0000000000000000, %fd198, %p73;
	fma.rn.f64 	%fd200, %fd29, %fd199, %fd197;
	max.f64 	%fd201, %fd198, 0d0000000000000000;
	fma.rn.f64 	%fd202, %fd30, %fd201, %fd200;
	cvta.to.global.u64 	%rd40, %rd49;
	add.s64 	%rd41, %rd40, %rd36;
	ld.global.f64 	%fd203, [%rd41];
	setp.gt.f64 	%p74, %fd203, 0d0000000000000000;
	selp.f64 	%fd204, 0d0000000000000000, %fd203, %p74;
	fma.rn.f64 	%fd205, %fd180, %fd204, %fd202;
	max.f64 	%fd206, %fd203, 0d0000000000000000;
	fma.rn.f64 	%fd207, %fd192, %fd206, %fd205;
	cvta.to.global.u64 	%rd42, %rd46;
	add.s64 	%rd43, %rd42, %rd36;
	st.global.f64 	[%rd43], %fd207;
	cvta.to.global.u64 	%rd44, %rd47;
	add.s64 	%rd45, %rd44, %rd34;
	ld.global.u8 	%rs1, [%rd45];
	setp.eq.s16 	%p75, %rs1, 0;
	selp.f64 	%fd208, %fd207, 0d0000000000000000, %p75;
	st.global.f64 	[%rd43], %fd208;
$L__BB1_23:
	ret;

}
.func  (.param .b64 func_retval0) __internal_accurate_pow(
	.param .b64 __internal_accurate_pow_param_0
)
{
	.reg .pred 	%p<8>;
	.reg .b32 	%r<49>;
	.reg .b32 	%f<3>;
	.reg .b64 	%fd<109>;

	ld.param.f64 	%fd10, [__internal_accurate_pow_param_0];
	{
	.reg .b32 %temp; 
	mov.b64 	{%temp, %r46}, %fd10;
	}
	{
	.reg .b32 %temp; 
	mov.b64 	{%r45, %temp}, %fd10;
	}
	shr.u32 	%r47, %r46, 20;
	setp.gt.u32 	%p1, %r46, 1048575;
	@%p1 bra 	$L__BB2_2;
	mul.f64 	%fd11, %fd10, 0d4350000000000000;
	{
	.reg .b32 %temp; 
	mov.b64 	{%temp, %r46}, %fd11;
	}
	{
	.reg .b32 %temp; 
	mov.b64 	{%r45, %temp}, %fd11;
	}
	shr.u32 	%r16, %r46, 20;
	add.s32 	%r47, %r16, -54;
$L__BB2_2:
	add.s32 	%r48, %r47, -1023;
	and.b32  	%r17, %r46, -2146435073;
	or.b32  	%r18, %r17, 1072693248;
	mov.b64 	%fd107, {%r45, %r18};
	setp.lt.u32 	%p2, %r18, 1073127583;
	@%p2 bra 	$L__BB2_4;
	{
	.reg .b32 %temp; 
	mov.b64 	{%r19, %temp}, %fd107;
	}
	{
	.reg .b32 %temp; 
	mov.b64 	{%temp, %r20}, %fd107;
	}
	add.s32 	%r21, %r20, -1048576;
	mov.b64 	%fd107, {%r19, %r21};
	add.s32 	%r48, %r47, -1022;
$L__BB2_4:
	add.f64 	%fd12, %fd107, 0dBFF0000000000000;
	add.f64 	%fd13, %fd107, 0d3FF0000000000000;
	rcp.approx.ftz.f64 	%fd14, %fd13;
	neg.f64 	%fd15, %fd13;
	fma.rn.f64 	%fd16, %fd15, %fd14, 0d3FF0000000000000;
	fma.rn.f64 	%fd17, %fd16, %fd16, %fd16;
	fma.rn.f64 	%fd18, %fd17, %fd14, %fd14;
	mul.f64 	%fd19, %fd12, %fd18;
	fma.rn.f64 	%fd20, %fd12, %fd18, %fd19;
	mul.f64 	%fd21, %fd20, %fd20;
	fma.rn.f64 	%fd22, %fd21, 0d3EB0F5FF7D2CAFE2, 0d3ED0F5D241AD3B5A;
	fma.rn.f64 	%fd23, %fd22, %fd21, 0d3EF3B20A75488A3F;
	fma.rn.f64 	%fd24, %fd23, %fd21, 0d3F1745CDE4FAECD5;
	fma.rn.f64 	%fd25, %fd24, %fd21, 0d3F3C71C7258A578B;
	fma.rn.f64 	%fd26, %fd25, %fd21, 0d3F6249249242B910;
	fma.rn.f64 	%fd27, %fd26, %fd21, 0d3F89999999999DFB;
	sub.f64 	%fd28, %fd12, %fd20;
	add.f64 	%fd29, %fd28, %fd28;
	neg.f64 	%fd30, %fd20;
	fma.rn.f64 	%fd31, %fd30, %fd12, %fd29;
	mul.f64 	%fd32, %fd18, %fd31;
	fma.rn.f64 	%fd33, %fd21, %fd27, 0d3FB5555555555555;
	mov.f64 	%fd34, 0d3FB5555555555555;
	sub.f64 	%fd35, %fd34, %fd33;
	fma.rn.f64 	%fd36, %fd21, %fd27, %fd35;
	add.f64 	%fd37, %fd36, 0dBC46A4CB00B9E7B0;
	add.f64 	%fd38, %fd33, %fd37;
	sub.f64 	%fd39, %fd33, %fd38;
	add.f64 	%fd40, %fd37, %fd39;
	mul.rn.f64 	%fd41, %fd20, %fd20;
	neg.f64 	%fd42, %fd41;
	fma.rn.f64 	%fd43, %fd20, %fd20, %fd42;
	{
	.reg .b32 %temp; 
	mov.b64 	{%r22, %temp}, %fd32;
	}
	{
	.reg .b32 %temp; 
	mov.b64 	{%temp, %r23}, %fd32;
	}
	add.s32 	%r24, %r23, 1048576;
	mov.b64 	%fd44, {%r22, %r24};
	fma.rn.f64 	%fd45, %fd20, %fd44, %fd43;
	mul.rn.f64 	%fd46, %fd41, %fd20;
	neg.f64 	%fd47, %fd46;
	fma.rn.f64 	%fd48, %fd41, %fd20, %fd47;
	fma.rn.f64 	%fd49, %fd41, %fd32, %fd48;
	fma.rn.f64 	%fd50, %fd45, %fd20, %fd49;
	mul.rn.f64 	%fd51, %fd38, %fd46;
	neg.f64 	%fd52, %fd51;
	fma.rn.f64 	%fd53, %fd38, %fd46, %fd52;
	fma.rn.f64 	%fd54, %fd38, %fd50, %fd53;
	fma.rn.f64 	%fd55, %fd40, %fd46, %fd54;
	add.f64 	%fd56, %fd51, %fd55;
	sub.f64 	%fd57, %fd51, %fd56;
	add.f64 	%fd58, %fd55, %fd57;
	add.f64 	%fd59, %fd20, %fd56;
	sub.f64 	%fd60, %fd20, %fd59;
	add.f64 	%fd61, %fd56, %fd60;
	add.f64 	%fd62, %fd58, %fd61;
	add.f64 	%fd63, %fd32, %fd62;
	add.f64 	%fd64, %fd59, %fd63;
	sub.f64 	%fd65, %fd59, %fd64;
	add.f64 	%fd66, %fd63, %fd65;
	xor.b32  	%r25, %r48, -2147483648;
	mov.b32 	%r26, 1127219200;
	mov.b64 	%fd67, {%r25, %r26};
	mov.b32 	%r27, -2147483648;
	mov.b64 	%fd68, {%r27, %r26};
	sub.f64 	%fd69, %fd67, %fd68;
	fma.rn.f64 	%fd70, %fd69, 0d3FE62E42FEFA39EF, %fd64;
	fma.rn.f64 	%fd71, %fd69, 0dBFE62E42FEFA39EF, %fd70;
	sub.f64 	%fd72, %fd71, %fd64;
	sub.f64 	%fd73, %fd66, %fd72;
	fma.rn.f64 	%fd74, %fd69, 0d3C7ABC9E3B39803F, %fd73;
	add.f64 	%fd75, %fd70, %fd74;
	sub.f64 	%fd76, %fd70, %fd75;
	add.f64 	%fd77, %fd74, %fd76;
	mov.f64 	%fd78, 0d4000000000000000;
	{
	.reg .b32 %temp; 
	mov.b64 	{%temp, %r28}, %fd78;
	}
	{
	.reg .b32 %temp; 
	mov.b64 	{%r29, %temp}, %fd78;
	}
	shl.b32 	%r30, %r28, 1;
	setp.gt.u32 	%p3, %r30, -33554433;
	and.b32  	%r31, %r28, -15728641;
	selp.b32 	%r32, %r31, %r28, %p3;
	mov.b64 	%fd79, {%r29, %r32};
	mul.rn.f64 	%fd80, %fd75, %fd79;
	neg.f64 	%fd81, %fd80;
	fma.rn.f64 	%fd82, %fd75, %fd79, %fd81;
	fma.rn.f64 	%fd83, %fd77, %fd79, %fd82;
	add.f64 	%fd4, %fd80, %fd83;
	sub.f64 	%fd84, %fd80, %fd4;
	add.f64 	%fd5, %fd83, %fd84;
	fma.rn.f64 	%fd85, %fd4, 0d3FF71547652B82FE, 0d4338000000000000;
	{
	.reg .b32 %temp; 
	mov.b64 	{%r13, %temp}, %fd85;
	}
	mov.f64 	%fd86, 0dC338000000000000;
	add.rn.f64 	%fd87, %fd85, %fd86;
	fma.rn.f64 	%fd88, %fd87, 0dBFE62E42FEFA39EF, %fd4;
	fma.rn.f64 	%fd89, %fd87, 0dBC7ABC9E3B39803F, %fd88;
	fma.rn.f64 	%fd90, %fd89, 0d3E5ADE1569CE2BDF, 0d3E928AF3FCA213EA;
	fma.rn.f64 	%fd91, %fd90, %fd89, 0d3EC71DEE62401315;
	fma.rn.f64 	%fd92, %fd91, %fd89, 0d3EFA01997C89EB71;
	fma.rn.f64 	%fd93, %fd92, %fd89, 0d3F2A01A014761F65;
	fma.rn.f64 	%fd94, %fd93, %fd89, 0d3F56C16C1852B7AF;
	fma.rn.f64 	%fd95, %fd94, %fd89, 0d3F81111111122322;
	fma.rn.f64 	%fd96, %fd95, %fd89, 0d3FA55555555502A1;
	fma.rn.f64 	%fd97, %fd96, %fd89, 0d3FC5555555555511;
	fma.rn.f64 	%fd98, %fd97, %fd89, 0d3FE000000000000B;
	fma.rn.f64 	%fd99, %fd98, %fd89, 0d3FF0000000000000;
	fma.rn.f64 	%fd100, %fd99, %fd89, 0d3FF0000000000000;
	{
	.reg .b32 %temp; 
	mov.b64 	{%r14, %temp}, %fd100;
	}
	{
	.reg .b32 %temp; 
	mov.b64 	{%temp, %r15}, %fd100;
	}
	shl.b32 	%r33, %r13, 20;
	add.s32 	%r34, %r33, %r15;
	mov.b64 	%fd108, {%r14, %r34};
	{
	.reg .b32 %temp; 
	mov.b64 	{%temp, %r35}, %fd4;
	}
	mov.b32 	%f2, %r35;
	abs.f32 	%f1, %f2;
	setp.lt.f32 	%p4, %f1, 0f4086232B;
	@%p4 bra 	$L__BB2_7;
	setp.lt.f64 	%p5, %fd4, 0d0000000000000000;
	add.f64 	%fd101, %fd4, 0d7FF0000000000000;
	selp.f64 	%fd108, 0d0000000000000000, %fd101, %p5;
	setp.geu.f32 	%p6, %f1, 0f40874800;
	@%p6 bra 	$L__BB2_7;
	shr.u32 	%r36, %r13, 31;
	add.s32 	%r37, %r13, %r36;
	shr.s32 	%r38, %r37, 1;
	shl.b32 	%r39, %r38, 20;
	add.s32 	%r40, %r15, %r39;
	mov.b64 	%fd102, {%r14, %r40};
	sub.s32 	%r41, %r13, %r38;
	shl.b32 	%r42, %r41, 20;
	add.s32 	%r43, %r42, 1072693248;
	mov.b32 	%r44, 0;
	mov.b64 	%fd103, {%r44, %r43};
	mul.f64 	%fd108, %fd103, %fd102;
$L__BB2_7:
	abs.f64 	%fd104, %fd108;
	setp.eq.f64 	%p7, %fd104, 0d7FF0000000000000;
	fma.rn.f64 	%fd105, %fd108, %fd5, %fd108;
	selp.f64 	%fd106, %fd108, %fd105, %p7;
	st.param.f64 	[func_retval0], %fd106;
	ret;

}


// ===== COMPILED SASS (sm_100) =====

	.target	sm_100

	.elftype	@"ET_EXEC"


//--------------------- .note.nv.tkinfo           --------------------------
	.section	.note.nv.tkinfo,"",@"SHT_NOTE"
	.sectionflags	@"SHF_NOTE_NV_TKINFO"
	.tkinfo
        /*0018*/ 	.word	0x00000002
        /*0030*/ 	.string	""
        /*0030*/ 	.string	"ptxas"
        /*0030*/ 	.string	"Cuda compilation tools, release 13.0, V13.0.88"
        /*0030*/ 	.string	"Build cuda_13.0.r13.0/compiler.36424714_0"
        /*0030*/ 	.string	"-arch sm_100 -m 64 "



//--------------------- .note.nv.cuinfo           --------------------------
	.section	.note.nv.cuinfo,"",@"SHT_NOTE"
	.sectionflags	@"SHF_NOTE_NV_CUINFO"
        /*0018*/ 	.short	0x0002
        /*001a*/ 	.short	0x0064
        /*001c*/ 	.short	0x0082
	.zero		2


//--------------------- .nv.info                  --------------------------
	.section	.nv.info,"",@"SHT_CUDA_INFO"
	.align	4


	//----- nvinfo : EIATTR_REGCOUNT
	.align		4
        /*0000*/ 	.byte	0x04, 0x2f
        /*0002*/ 	.short	(.L_1 - .L_0)
	.align		4
.L_0:
        /*0004*/ 	.word	index@(_Z13upwind_normalPdS_S_PKdS1_S1_S1_S1_S1_S1_iiidddi)
        /*0008*/ 	.word	0x00000038


	//----- nvinfo : EIATTR_FRAME_SIZE
	.align		4
.L_1:
        /*000c*/ 	.byte	0x04, 0x11
        /*000e*/ 	.short	(.L_3 - .L_2)
	.align		4
.L_2:
        /*0010*/ 	.word	index@($_Z13upwind_normalPdS_S_PKdS1_S1_S1_S1_S1_S1_iiidddi$__internal_accurate_pow)
        /*0014*/ 	.word	0x00000000


	//----- nvinfo : EIATTR_FRAME_SIZE
	.align		4
.L_3:
        /*0018*/ 	.byte	0x04, 0x11
        /*001a*/ 	.short	(.L_5 - .L_4)
	.align		4
.L_4:
        /*001c*/ 	.word	index@($__internal_1_$__cuda_sm20_div_rn_f64_full)
        /*0020*/ 	.word	0x00000000


	//----- nvinfo : EIATTR_FRAME_SIZE
	.align		4
.L_5:
        /*0024*/ 	.byte	0x04, 0x11
        /*0026*/ 	.short	(.L_7 - .L_6)
	.align		4
.L_6:
        /*0028*/ 	.word	index@(_Z13upwind_normalPdS_S_PKdS1_S1_S1_S1_S1_S1_iiidddi)
        /*002c*/ 	.word	0x00000000


	//----- nvinfo : EIATTR_REGCOUNT
	.align		4
.L_7:
        /*0030*/ 	.byte	0x04, 0x2f
        /*0032*/ 	.short	(.L_9 - .L_8)
	.align		4
.L_8:
        /*0034*/ 	.word	index@(_Z11extend_stepPdPKdPKbS1_S1_S1_iiidddi)
        /*0038*/ 	.word	0x00000034


	//----- nvinfo : EIATTR_FRAME_SIZE
	.align		4
.L_9:
        /*003c*/ 	.byte	0x04, 0x11
        /*003e*/ 	.short	(.L_11 - .L_10)
	.align		4
.L_10:
        /*0040*/ 	.word	index@($_Z11extend_stepPdPKdPKbS1_S1_S1_iiidddi$__internal_accurate_pow)
        /*0044*/ 	.word	0x00000000


	//----- nvinfo : EIATTR_FRAME_SIZE
	.align		4
.L_11:
        /*0048*/ 	.byte	0x04, 0x11
        /*004a*/ 	.short	(.L_13 - .L_12)
	.align		4
.L_12:
        /*004c*/ 	.word	index@($__internal_0_$__cuda_sm20_div_rn_f64_full)
        /*0050*/ 	.word	0x00000000


	//----- nvinfo : EIATTR_FRAME_SIZE
	.align		4
.L_13:
        /*0054*/ 	.byte	0x04, 0x11
        /*0056*/ 	.short	(.L_15 - .L_14)
	.align		4
.L_14:
        /*0058*/ 	.word	index@(_Z11extend_stepPdPKdPKbS1_S1_S1_iiidddi)
        /*005c*/ 	.word	0x00000000


	//----- nvinfo : EIATTR_MIN_STACK_SIZE
	.align		4
.L_15:
        /*0060*/ 	.byte	0x04, 0x12
        /*0062*/ 	.short	(.L_17 - .L_16)
	.align		4
.L_16:
        /*0064*/ 	.word	index@(_Z11extend_stepPdPKdPKbS1_S1_S1_iiidddi)
        /*0068*/ 	.word	0x00000000


	//----- nvinfo : EIATTR_MIN_STACK_SIZE
	.align		4
.L_17:
        /*006c*/ 	.byte	0x04, 0x12
        /*006e*/ 	.short	(.L_19 - .L_18)
	.align		4
.L_18:
        /*0070*/ 	.word	index@(_Z13upwind_normalPdS_S_PKdS1_S1_S1_S1_S1_S1_iiidddi)
        /*0074*/ 	.word	0x00000000
.L_19:


//--------------------- .nv.compat                --------------------------
	.section	.nv.compat,"",@"SHT_CUDA_COMPAT_INFO"
	.align	4
        /*0000*/ 	.byte	0x02, 0x09, 0x00, 0x00, 0x02, 0x02, 0x01, 0x00, 0x02, 0x05, 0x05, 0x00, 0x03, 0x07, 0x01, 0x01
        /*0010*/ 	.byte	0x02, 0x03, 0x00, 0x00, 0x02, 0x06, 0x01, 0x00, 0x04, 0x0b, 0x08, 0x00, 0x01, 0x00, 0x00, 0x00
        /*0020*/ 	.byte	0x00, 0x00, 0x00, 0x00


//--------------------- .nv.info._Z11extend_stepPdPKdPKbS1_S1_S1_iiidddi --------------------------
	.section	.nv.info._Z11extend_stepPdPKdPKbS1_S1_S1_iiidddi,"",@"SHT_CUDA_INFO"
	.sectionflags	@""
	.align	4


	//----- nvinfo : EIATTR_CUDA_API_VERSION
	.align		4
        /*0000*/ 	.byte	0x04, 0x37
        /*0002*/ 	.short	(.L_21 - .L_20)
.L_20:
        /*0004*/ 	.word	0x00000082


	//----- nvinfo : EIATTR_KPARAM_INFO
	.align		4
.L_21:
        /*0008*/ 	.byte	0x04, 0x17
        /*000a*/ 	.short	(.L_23 - .L_22)
.L_22:
        /*000c*/ 	.word	0x00000000
        /*0010*/ 	.short	0x000c
        /*0012*/ 	.short	0x0058
        /*0014*/ 	.byte	0x00, 0xf0, 0x11, 0x00


	//----- nvinfo : EIATTR_KPARAM_INFO
	.align		4
.L_23:
        /*0018*/ 	.byte	0x04, 0x17
        /*001a*/ 	.short	(.L_25 - .L_24)
.L_24:
        /*001c*/ 	.word	0x00000000
        /*0020*/ 	.short	0x000b
        /*0022*/ 	.short	0x0050
        /*0024*/ 	.byte	0x00, 0xf0, 0x21, 0x00


	//----- nvinfo : EIATTR_KPARAM_INFO
	.align		4
.L_25:
        /*0028*/ 	.byte	0x04, 0x17
        /*002a*/ 	.short	(.L_27 - .L_26)
.L_26:
        /*002c*/ 	.word	0x00000000
        /*0030*/ 	.short	0x000a
        /*0032*/ 	.short	0x0048
        /*0034*/ 	.byte	0x00, 0xf0, 0x21, 0x00


	//----- nvinfo : EIATTR_KPARAM_INFO
	.align		4
.L_27:
        /*0038*/ 	.byte	0x04, 0x17
        /*003a*/ 	.short	(.L_29 - .L_28)
.L_28:
        /*003c*/ 	.word	0x00000000
        /*0040*/ 	.short	0x0009
        /*0042*/ 	.short	0x0040
        /*0044*/ 	.byte	0x00, 0xf0, 0x21, 0x00


	//----- nvinfo : EIATTR_KPARAM_INFO
	.align		4
.L_29:
        /*0048*/ 	.byte	0x04, 0x17
        /*004a*/ 	.short	(.L_31 - .L_30)
.L_30:
        /*004c*/ 	.word	0x00000000
        /*0050*/ 	.short	0x0008
        /*0052*/ 	.short	0x0038
        /*0054*/ 	.byte	0x00, 0xf0, 0x11, 0x00


	//----- nvinfo : EIATTR_KPARAM_INFO
	.align		4
.L_31:
        /*0058*/ 	.byte	0x04, 0x17
        /*005a*/ 	.short	(.L_33 - .L_32)
.L_32:
        /*005c*/ 	.word	0x00000000
        /*0060*/ 	.short	0x0007
        /*0062*/ 	.short	0x0034
        /*0064*/ 	.byte	0x00, 0xf0, 0x11, 0x00


	//----- nvinfo : EIATTR_KPARAM_INFO
	.align		4
.L_33:
        /*0068*/ 	.byte	0x04, 0x17
        /*006a*/ 	.short	(.L_35 - .L_34)
.L_34:
        /*006c*/ 	.word	0x00000000
        /*0070*/ 	.short	0x0006
        /*0072*/ 	.short	0x0030
        /*0074*/ 	.byte	0x00, 0xf0, 0x11, 0x00


	//----- nvinfo : EIATTR_KPARAM_INFO
	.align		4
.L_35:
        /*0078*/ 	.byte	0x04, 0x17
        /*007a*/ 	.short	(.L_37 - .L_36)
.L_36:
        /*007c*/ 	.word	0x00000000
        /*0080*/ 	.short	0x0005
        /*0082*/ 	.short	0x0028
        /*0084*/ 	.byte	0x00, 0xf5, 0x21, 0x00


	//----- nvinfo : EIATTR_KPARAM_INFO
	.align		4
.L_37:
        /*0088*/ 	.byte	0x04, 0x17
        /*008a*/ 	.short	(.L_39 - .L_38)
.L_38:
        /*008c*/ 	.word	0x00000000
        /*0090*/ 	.short	0x0004
        /*0092*/ 	.short	0x0020
        /*0094*/ 	.byte	0x00, 0xf5, 0x21, 0x00


	//----- nvinfo : EIATTR_KPARAM_INFO
	.align		4
.L_39:
        /*0098*/ 	.byte	0x04, 0x17
        /*009a*/ 	.short	(.L_41 - .L_40)
.L_40:
        /*009c*/ 	.word	0x00000000
        /*00a0*/ 	.short	0x0003
        /*00a2*/ 	.short	0x0018
        /*00a4*/ 	.byte	0x00, 0xf5, 0x21, 0x00


	//----- nvinfo : EIATTR_KPARAM_INFO
	.align		4
.L_41:
        /*00a8*/ 	.byte	0x04, 0x17
        /*00aa*/ 	.short	(.L_43 - .L_42)
.L_42:
        /*00ac*/ 	.word	0x00000000
        /*00b0*/ 	.short	0x0002
        /*00b2*/ 	.short	0x0010
        /*00b4*/ 	.byte	0x00, 0xf5, 0x21, 0x00


	//----- nvinfo : EIATTR_KPARAM_INFO
	.align		4
.L_43:
        /*00b8*/ 	.byte	0x04, 0x17
        /*00ba*/ 	.short	(.L_45 - .L_44)
.L_44:
        /*00bc*/ 	.word	0x00000000
        /*00c0*/ 	.short	0x0001
        /*00c2*/ 	.short	0x0008
        /*00c4*/ 	.byte	0x00, 0xf5, 0x21, 0x00


	//----- nvinfo : EIATTR_KPARAM_INFO
	.align		4
.L_45:
        /*00c8*/ 	.byte	0x04, 0x17
        /*00ca*/ 	.short	(.L_47 - .L_46)
.L_46:
        /*00cc*/ 	.word	0x00000000
        /*00d0*/ 	.short	0x0000
        /*00d2*/ 	.short	0x0000
        /*00d4*/ 	.byte	0x00, 0xf5, 0x21, 0x00


	//----- nvinfo : EIATTR_SPARSE_MMA_MASK
	.align		4
.L_47:
        /*00d8*/ 	.byte	0x03, 0x50
        /*00da*/ 	.short	0x0000


	//----- nvinfo : EIATTR_MAXREG_COUNT
	.align		4
        /*00dc*/ 	.byte	0x03, 0x1b
        /*00de*/ 	.short	0x00ff


	//----- nvinfo : EIATTR_MERCURY_ISA_VERSION
	.align		4
        /*00e0*/ 	.byte	0x03, 0x5f
        /*00e2*/ 	.short	0x0101


	//----- nvinfo : EIATTR_VRC_CTA_INIT_COUNT
	.align		4
        /*00e4*/ 	.byte	0x02, 0x4a
	.zero		1
	.zero		1


	//----- nvinfo : EIATTR_EXIT_INSTR_OFFSETS
	.align		4
        /*00e8*/ 	.byte	0x04, 0x1c
        /*00ea*/ 	.short	(.L_49 - .L_48)


	//   ....[0]....
.L_48:
        /*00ec*/ 	.word	0x00000120


	//   ....[1]....
        /*00f0*/ 	.word	0x00003310


	//----- nvinfo : EIATTR_CRS_STACK_SIZE
	.align		4
.L_49:
        /*00f4*/ 	.byte	0x04, 0x1e
        /*00f6*/ 	.short	(.L_51 - .L_50)
.L_50:
        /*00f8*/ 	.word	0x00000000


	//----- nvinfo : EIATTR_CBANK_PARAM_SIZE
	.align		4
.L_51:
        /*00fc*/ 	.byte	0x03, 0x19
        /*00fe*/ 	.short	0x005c


	//----- nvinfo : EIATTR_PARAM_CBANK
	.align		4
        /*0100*/ 	.byte	0x04, 0x0a
        /*0102*/ 	.short	(.L_53 - .L_52)
	.align		4
.L_52:
        /*0104*/ 	.word	index@(.nv.constant0._Z11extend_stepPdPKdPKbS1_S1_S1_iiidddi)
        /*0108*/ 	.short	0x0380
        /*010a*/ 	.short	0x005c


	//----- nvinfo : EIATTR_SW_WAR
	.align		4
.L_53:
        /*010c*/ 	.byte	0x04, 0x36
        /*010e*/ 	.short	(.L_55 - .L_54)
.L_54:
        /*0110*/ 	.word	0x00000008
.L_55:


//--------------------- .nv.info._Z13upwind_normalPdS_S_PKdS1_S1_S1_S1_S1_S1_iiidddi --------------------------
	.section	.nv.info._Z13upwind_normalPdS_S_PKdS1_S1_S1_S1_S1_S1_iiidddi,"",@"SHT_CUDA_INFO"
	.sectionflags	@""
	.align	4


	//----- nvinfo : EIATTR_CUDA_API_VERSION
	.align		4
        /*0000*/ 	.byte	0x04, 0x37
        /*0002*/ 	.short	(.L_57 - .L_56)
.L_56:
        /*0004*/ 	.word	0x00000082


	//----- nvinfo : EIATTR_KPARAM_INFO
	.align		4
.L_57:
        /*0008*/ 	.byte	0x04, 0x17
        /*000a*/ 	.short	(.L_59 - .L_58)
.L_58:
        /*000c*/ 	.word	0x00000000
        /*0010*/ 	.short	0x0010
        /*0012*/ 	.short	0x0078
        /*0014*/ 	.byte	0x00, 0xf0, 0x11, 0x00


	//----- nvinfo : EIATTR_KPARAM_INFO
	.align		4
.L_59:
        /*0018*/ 	.byte	0x04, 0x17
        /*001a*/ 	.short	(.L_61 - .L_60)
.L_60:
        /*001c*/ 	.word	0x00000000
        /*0020*/ 	.short	0x000f
        /*0022*/ 	.short	0x0070
        /*0024*/ 	.byte	0x00, 0xf0, 0x21, 0x00


	//----- nvinfo : EIATTR_KPARAM_INFO
	.align		4
.L_61:
        /*0028*/ 	.byte	0x04, 0x17
        /*002a*/ 	.short	(.L_63 - .L_62)
.L_62:
        /*002c*/ 	.word	0x00000000
        /*0030*/ 	.short	0x000e
        /*0032*/ 	.short	0x0068
        /*0034*/ 	.byte	0x00, 0xf0, 0x21, 0x00


	//----- nvinfo : EIATTR_KPARAM_INFO
	.align		4
.L_63:
        /*0038*/ 	.byte	0x04, 0x17
        /*003a*/ 	.short	(.L_65 - .L_64)
.L_64:
        /*003c*/ 	.word	0x00000000
        /*0040*/ 	.short	0x000d
        /*0042*/ 	.short	0x0060
        /*0044*/ 	.byte	0x00, 0xf0, 0x21, 0x00


	//----- nvinfo : EIATTR_KPARAM_INFO
	.align		4
.L_65:
        /*0048*/ 	.byte	0x04, 0x17
        /*004a*/ 	.short	(.L_67 - .L_66)
.L_66:
        /*004c*/ 	.word	0x00000000
        /*0050*/ 	.short	0x000c
        /*0052*/ 	.short	0x0058
        /*0054*/ 	.byte	0x00, 0xf0, 0x11, 0x00


	//----- nvinfo : EIATTR_KPARAM_INFO
	.align		4
.L_67:
        /*0058*/ 	.byte	0x04, 0x17
        /*005a*/ 	.short	(.L_69 - .L_68)
.L_68:
        /*005c*/ 	.word	0x00000000
        /*0060*/ 	.short	0x000b
        /*0062*/ 	.short	0x0054
        /*0064*/ 	.byte	0x00, 0xf0, 0x11, 0x00


	//----- nvinfo : EIATTR_KPARAM_INFO
	.align		4
.L_69:
        /*0068*/ 	.byte	0x04, 0x17
        /*006a*/ 	.short	(.L_71 - .L_70)
.L_70:
        /*006c*/ 	.word	0x00000000
        /*0070*/ 	.short	0x000a
        /*0072*/ 	.short	0x0050
        /*0074*/ 	.byte	0x00, 0xf0, 0x11, 0x00


	//----- nvinfo : EIATTR_KPARAM_INFO
	.align		4
.L_71:
        /*0078*/ 	.byte	0x04, 0x17
        /*007a*/ 	.short	(.L_73 - .L_72)
.L_72:
        /*007c*/ 	.word	0x00000000
        /*0080*/ 	.short	0x0009
        /*0082*/ 	.short	0x0048
        /*0084*/ 	.byte	0x00, 0xf5, 0x21, 0x00


	//----- nvinfo : EIATTR_KPARAM_INFO
	.align		4
.L_73:
        /*0088*/ 	.byte	0x04, 0x17
        /*008a*/ 	.short	(.L_75 - .L_74)
.L_74:
        /*008c*/ 	.word	0x00000000
        /*0090*/ 	.short	0x0008
        /*0092*/ 	.short	0x0040
        /*0094*/ 	.byte	0x00, 0xf5, 0x21, 0x00


	//----- nvinfo : EIATTR_KPARAM_INFO
	.align		4
.L_75:
        /*0098*/ 	.byte	0x04, 0x17
        /*009a*/ 	.short	(.L_77 - .L_76)
.L_76:
        /*009c*/ 	.word	0x00000000
        /*00a0*/ 	.short	0x0007
        /*00a2*/ 	.short	0x0038
        /*00a4*/ 	.byte	0x00, 0xf5, 0x21, 0x00


	//----- nvinfo : EIATTR_KPARAM_INFO
	.align		4
.L_77:
        /*00a8*/ 	.byte	0x04, 0x17
        /*00aa*/ 	.short	(.L_79 - .L_78)
.L_78:
        /*00ac*/ 	.word	0x00000000
        /*00b0*/ 	.short	0x0006
        /*00b2*/ 	.short	0x0030
        /*00b4*/ 	.byte	0x00, 0xf5, 0x21, 0x00


	//----- nvinfo : EIATTR_KPARAM_INFO
	.align		4
.L_79:
        /*00b8*/ 	.byte	0x04, 0x17
        /*00ba*/ 	.short	(.L_81 - .L_80)
.L_80:
        /*00bc*/ 	.word	0x00000000
        /*00c0*/ 	.short	0x0005
        /*00c2*/ 	.short	0x0028
        /*00c4*/ 	.byte	0x00, 0xf5, 0x21, 0x00


	//----- nvinfo : EIATTR_KPARAM_INFO
	.align		4
.L_81:
        /*00c8*/ 	.byte	0x04, 0x17
        /*00ca*/ 	.short	(.L_83 - .L_82)
.L_82:
        /*00cc*/ 	.word	0x00000000
        /*00d0*/ 	.short	0x0004
        /*00d2*/ 	.short	0x0020
        /*00d4*/ 	.byte	0x00, 0xf5, 0x21, 0x00


	//----- nvinfo : EIATTR_KPARAM_INFO
	.align		4
.L_83:
        /*00d8*/ 	.byte	0x04, 0x17
        /*00da*/ 	.short	(.L_85 - .L_84)
.L_84:
        /*00dc*/ 	.word	0x00000000
        /*00e0*/ 	.short	0x0003
        /*00e2*/ 	.short	0x0018
        /*00e4*/ 	.byte	0x00, 0xf5, 0x21, 0x00


	//----- nvinfo : EIATTR_KPARAM_INFO
	.align		4
.L_85:
        /*00e8*/ 	.byte	0x04, 0x17
        /*00ea*/ 	.short	(.L_87 - .L_86)
.L_86:
        /*00ec*/ 	.word	0x00000000
        /*00f0*/ 	.short	0x0002
        /*00f2*/ 	.short	0x0010
        /*00f4*/ 	.byte	0x00, 0xf5, 0x21, 0x00


	//----- nvinfo : EIATTR_KPARAM_INFO
	.align		4
.L_87:
        /*00f8*/ 	.byte	0x04, 0x17
        /*00fa*/ 	.short	(.L_89 - .L_88)
.L_88:
        /*00fc*/ 	.word	0x00000000
        /*0100*/ 	.short	0x0001
        /*0102*/ 	.short	0x0008
        /*0104*/ 	.byte	0x00, 0xf5, 0x21, 0x00


	//----- nvinfo : EIATTR_KPARAM_INFO
	.align		4
.L_89:
        /*0108*/ 	.byte	0x04, 0x17
        /*010a*/ 	.short	(.L_91 - .L_90)
.L_90:
        /*010c*/ 	.word	0x00000000
        /*0110*/ 	.short	0x0000
        /*0112*/ 	.short	0x0000
        /*0114*/ 	.byte	0x00, 0xf5, 0x21, 0x00


	//----- nvinfo : EIATTR_SPARSE_MMA_MASK
	.align		4
.L_91:
        /*0118*/ 	.byte	0x03, 0x50
        /*011a*/ 	.short	0x0000


	//----- nvinfo : EIATTR_MAXREG_COUNT
	.align		4
        /*011c*/ 	.byte	0x03, 0x1b
        /*011e*/ 	.short	0x00ff


	//----- nvinfo : EIATTR_MERCURY_ISA_VERSION
	.align		4
        /*0120*/ 	.byte	0x03, 0x5f
        /*0122*/ 	.short	0x0101


	//----- nvinfo : EIATTR_VRC_CTA_INIT_COUNT
	.align		4
        /*0124*/ 	.byte	0x02, 0x4a
	.zero		1
	.zero		1


	//----- nvinfo : EIATTR_EXIT_INSTR_OFFSETS
	.align		4
        /*0128*/ 	.byte	0x04, 0x1c
        /*012a*/ 	.short	(.L_93 - .L_92)


	//   ....[0]....
.L_92:
        /*012c*/ 	.word	0x00000120


	//   ....[1]....
        /*0130*/ 	.word	0x00003060


	//----- nvinfo : EIATTR_CRS_STACK_SIZE
	.align		4
.L_93:
        /*0134*/ 	.byte	0x04, 0x1e
        /*0136*/ 	.short	(.L_95 - .L_94)
.L_94:
        /*0138*/ 	.word	0x00000000


	//----- nvinfo : EIATTR_CBANK_PARAM_SIZE
	.align		4
.L_95:
        /*013c*/ 	.byte	0x03, 0x19
        /*013e*/ 	.short	0x007c


	//----- nvinfo : EIATTR_PARAM_CBANK
	.align		4
        /*0140*/ 	.byte	0x04, 0x0a
        /*0142*/ 	.short	(.L_97 - .L_96)
	.align		4
.L_96:
        /*0144*/ 	.word	index@(.nv.constant0._Z13upwind_normalPdS_S_PKdS1_S1_S1_S1_S1_S1_iiidddi)
        /*0148*/ 	.short	0x0380
        /*014a*/ 	.short	0x007c


	//----- nvinfo : EIATTR_SW_WAR
	.align		4
.L_97:
        /*014c*/ 	.byte	0x04, 0x36
        /*014e*/ 	.short	(.L_99 - .L_98)
.L_98:
        /*0150*/ 	.word	0x00000008
.L_99:


//--------------------- .nv.callgraph             --------------------------
	.section	.nv.callgraph,"",@"SHT_CUDA_CALLGRAPH"
	.align	4
	.sectionentsize	8
	.align		4
        /*0000*/ 	.word	0x00000000
	.align		4
        /*0004*/ 	.word	0xffffffff
	.align		4
        /*0008*/ 	.word	0x00000000
	.align		4
        /*000c*/ 	.word	0xfffffffe
	.align		4
        /*0010*/ 	.word	0x00000000
	.align		4
        /*0014*/ 	.word	0xfffffffd
	.align		4
        /*0018*/ 	.word	0x00000000
	.align		4
        /*001c*/ 	.word	0xfffffffc


//--------------------- .text._Z11extend_stepPdPKdPKbS1_S1_S1_iiidddi --------------------------
	.section	.text._Z11extend_stepPdPKdPKbS1_S1_S1_iiidddi,"ax",@progbits
	.align	128
        .global         _Z11extend_stepPdPKdPKbS1_S1_S1_iiidddi
        .type           _Z11extend_stepPdPKdPKbS1_S1_S1_iiidddi,@function
        .size           _Z11extend_stepPdPKdPKbS1_S1_S1_iiidddi,(.L_x_69 - _Z11extend_stepPdPKdPKbS1_S1_S1_iiidddi)
        .other          _Z11extend_stepPdPKdPKbS1_S1_S1_iiidddi,@"STO_CUDA_ENTRY STV_DEFAULT"
_Z11extend_stepPdPKdPKbS1_S1_S1_iiidddi:
.text._Z11extend_stepPdPKdPKbS1_S1_S1_iiidddi:
[----:B------:R-:W-:Y:S01]  /*0000*/  LDC R1, c[0x0][0x37c] ;  /* 0x0000df00ff017b82 */ /* 0x000fe20000000800 */
[----:B------:R-:W0:Y:S07]  /*0010*/  S2R R5, SR_TID.Y ;  /* 0x0000000000057919 */ /* 0x000e2e0000002200 */
[----:B------:R-:W1:Y:S01]  /*0020*/  LDC R32, c[0x0][0x360] ;  /* 0x0000d800ff207b82 */ /* 0x000e620000000800 */
[----:B------:R-:W2:Y:S01]  /*0030*/  LDCU.64 UR8, c[0x0][0x3b0] ;  /* 0x00007600ff0877ac */ /* 0x000ea20008000a00 */
[----:B------:R-:W1:Y:S01]  /*0040*/  S2R R3, SR_TID.X ;  /* 0x0000000000037919 */ /* 0x000e620000002100 */
[----:B------:R-:W3:Y:S01]  /*0050*/  LDCU UR4, c[0x0][0x3b8] ;  /* 0x00007700ff0477ac */ /* 0x000ee20008000800 */
[----:B------:R-:W4:Y:S04]  /*0060*/  S2R R7, SR_TID.Z ;  /* 0x0000000000077919 */ /* 0x000f280000002300 */
[----:B------:R-:W0:Y:S08]  /*0070*/  S2UR UR6, SR_CTAID.Y ;  /* 0x00000000000679c3 */ /* 0x000e300000002600 */
[----:B------:R-:W0:Y:S08]  /*0080*/  LDC R0, c[0x0][0x364] ;  /* 0x0000d900ff007b82 */ /* 0x000e300000000800 */
[----:B------:R-:W1:Y:S08]  /*0090*/  S2UR UR5, SR_CTAID.X ;  /* 0x00000000000579c3 */ /* 0x000e700000002500 */
[----:B------:R-:W4:Y:S08]  /*00a0*/  S2UR UR7, SR_CTAID.Z ;  /* 0x00000000000779c3 */ /* 0x000f300000002700 */
[----:B------:R-:W4:Y:S01]  /*00b0*/  LDC R8, c[0x0][0x368] ;  /* 0x0000da00ff087b82 */ /* 0x000f220000000800 */
[----:B0-----:R-:W-:-:S05]  /*00c0*/  IMAD R0, R0, UR6, R5 ;  /* 0x0000000600007c24 */ /* 0x001fca000f8e0205 */
[----:B--2---:R-:W-:Y:S01]  /*00d0*/  ISETP.GE.AND P0, PT, R0, UR9, PT ;  /* 0x0000000900007c0c */ /* 0x004fe2000bf06270 */
[----:B-1----:R-:W-:-:S05]  /*00e0*/  IMAD R32, R32, UR5, R3 ;  /* 0x0000000520207c24 */ /* 0x002fca000f8e0203 */
[----:B------:R-:W-:Y:S01]  /*00f0*/  ISETP.GE.OR P0, PT, R32, UR8, P0 ;  /* 0x0000000820007c0c */ /* 0x000fe20008706670 */
[----:B----4-:R-:W-:-:S05]  /*0100*/  IMAD R8, R8, UR7, R7 ;  /* 0x0000000708087c24 */ /* 0x010fca000f8e0207 */
[----:B---3--:R-:W-:-:S13]  /*0110*/  ISETP.GE.OR P0, PT, R8, UR4, P0 ;  /* 0x0000000408007c0c */ /* 0x008fda0008706670 */
[----:B------:R-:W-:Y:S05]  /*0120*/  @P0 EXIT ;  /* 0x000000000000094d */ /* 0x000fea0003800000 */
[----:B------:R-:W0:Y:S01]  /*0130*/  I2F.F64.U32 R4, R0 ;  /* 0x0000000000047312 */ /* 0x000e220000201800 */
[----:B------:R-:W-:Y:S01]  /*0140*/  UIADD3 UR5, UPT, UPT, UR9, -0x1, URZ ;  /* 0xffffffff09057890 */ /* 0x000fe2000fffe0ff */
[----:B------:R-:W-:Y:S01]  /*0150*/  IMAD.MOV.U32 R6, RZ, RZ, RZ ;  /* 0x000000ffff067224 */ /* 0x000fe200078e00ff */
[----:B------:R-:W-:Y:S01]  /*0160*/  UIADD3 UR4, UPT, UPT, UR4, -0x1, URZ ;  /* 0xffffffff04047890 */ /* 0x000fe2000fffe0ff */
[C---:B------:R-:W-:Y:S01]  /*0170*/  VIADD R12, R0.reuse, 0x1 ;  /* 0x00000001000c7836 */ /* 0x040fe20000000000 */
[----:B------:R-:W1:Y:S01]  /*0180*/  LDCU.64 UR6, c[0x0][0x3c0] ;  /* 0x00007800ff0677ac */ /* 0x000e620008000a00 */
[----:B------:R-:W-:Y:S02]  /*0190*/  IMAD.MOV.U32 R15, RZ, RZ, RZ ;  /* 0x000000ffff0f7224 */ /* 0x000fe400078e00ff */
[----:B------:R-:W2:Y:S01]  /*01a0*/  I2F.F64.U32 R10, R8 ;  /* 0x00000008000a7312 */ /* 0x000ea20000201800 */
[----:B------:R-:W-:Y:S02]  /*01b0*/  VIADD R14, R0, 0xffffffff ;  /* 0xffffffff000e7836 */ /* 0x000fe40000000000 */
[----:B------:R-:W-:Y:S01]  /*01c0*/  IMAD.MOV.U32 R16, RZ, RZ, RZ ;  /* 0x000000ffff107224 */ /* 0x000fe200078e00ff */
[----:B0-----:R-:W-:Y:S01]  /*01d0*/  DSETP.MAX.AND P0, P1, RZ, R4, PT ;  /* 0x00000004ff00722a */ /* 0x001fe2000390f000 */
[----:B------:R-:W-:-:S03]  /*01e0*/  IMAD.MOV.U32 R9, RZ, RZ, R5 ;  /* 0x000000ffff097224 */ /* 0x000fc600078e0005 */
[----:B------:R-:W0:Y:S01]  /*01f0*/  I2F.F64.U32 R2, UR5 ;  /* 0x0000000500027d12 */ /* 0x000e220008201800 */
[----:B------:R-:W-:Y:S02]  /*0200*/  IMAD.MOV.U32 R7, RZ, RZ, R4 ;  /* 0x000000ffff077224 */ /* 0x000fe400078e0004 */
[----:B------:R-:W-:Y:S01]  /*0210*/  IMAD.MOV.U32 R4, RZ, RZ, RZ ;  /* 0x000000ffff047224 */ /* 0x000fe200078e00ff */
[----:B------:R-:W-:-:S04]  /*0220*/  FSEL R13, R6, R9, P0 ;  /* 0x00000009060d7208 */ /* 0x000fc80000000000 */
[----:B------:R-:W-:Y:S01]  /*0230*/  SEL R4, R4, R7, P0 ;  /* 0x0000000704047207 */ /* 0x000fe20000000000 */
[----:B------:R-:W-:Y:S01]  /*0240*/  I2F.F64.U32 R20, UR4 ;  /* 0x0000000400147d12 */ /* 0x000fe20008201800 */
[----:B------:R-:W-:Y:S01]  /*0250*/  UIADD3 UR4, UPT, UPT, UR8, -0x1, URZ ;  /* 0xffffffff08047890 */ /* 0x000fe2000fffe0ff */
[----:B------:R-:W-:Y:S01]  /*0260*/  @P1 LOP3.LUT R13, R9, 0x80000, RZ, 0xfc, !PT ;  /* 0x00080000090d1812 */ /* 0x000fe200078efcff */
[----:B--2---:R-:W-:-:S04]  /*0270*/  IMAD.MOV.U32 R9, RZ, RZ, R10 ;  /* 0x000000ffff097224 */ /* 0x004fc800078e000a */
[----:B------:R-:W-:Y:S02]  /*0280*/  IMAD.MOV.U32 R5, RZ, RZ, R13 ;  /* 0x000000ffff057224 */ /* 0x000fe400078e000d */
[----:B------:R-:W2:Y:S04]  /*0290*/  I2F.F64.U32 R12, R12 ;  /* 0x0000000c000c7312 */ /* 0x000ea80000201800 */
[----:B0-----:R-:W-:-:S06]  /*02a0*/  DSETP.GT.AND P0, PT, R4, R2, PT ;  /* 0x000000020400722a */ /* 0x001fcc0003f04000 */
[----:B------:R-:W-:Y:S02]  /*02b0*/  FSEL R6, R2, R4, P0 ;  /* 0x0000000402067208 */ /* 0x000fe40000000000 */
[----:B------:R-:W-:Y:S01]  /*02c0*/  FSEL R7, R3, R5, P0 ;  /* 0x0000000503077208 */ /* 0x000fe20000000000 */
[----:B------:R-:W-:Y:S01]  /*02d0*/  DSETP.MAX.AND P0, P1, RZ, R10, PT ;  /* 0x0000000aff00722a */ /* 0x000fe2000390f000 */
[----:B------:R-:W0:Y:S01]  /*02e0*/  I2F.F64 R4, R32 ;  /* 0x0000002000047312 */ /* 0x000e220000201c00 */
[----:B--2---:R-:W-:Y:S01]  /*02f0*/  DSETP.MAX.AND P2, P3, RZ, R12, PT ;  /* 0x0000000cff00722a */ /* 0x004fe20003b4f000 */
[----:B------:R-:W-:Y:S02]  /*0300*/  IMAD.MOV.U32 R17, RZ, RZ, R12 ;  /* 0x000000ffff117224 */ /* 0x000fe400078e000c */
[----:B------:R-:W-:Y:S02]  /*0310*/  VIADD R12, R0, 0x2 ;  /* 0x00000002000c7836 */ /* 0x000fe40000000000 */
[----:B------:R-:W-:Y:S01]  /*0320*/  IMAD.MOV.U32 R18, RZ, RZ, R13 ;  /* 0x000000ffff127224 */ /* 0x000fe200078e000d */
[----:B------:R-:W-:Y:S01]  /*0330*/  SEL R16, R16, R17, P2 ;  /* 0x0000001110107207 */ /* 0x000fe20001000000 */
[----:B------:R2:W-:Y:S01]  /*0340*/  F2I.F64.TRUNC R7, R6 ;  /* 0x0000000600077311 */ /* 0x0005e2000030d100 */
[----:B------:R-:W-:-:S02]  /*0350*/  IMAD.MOV.U32 R10, RZ, RZ, RZ ;  /* 0x000000ffff0a7224 */ /* 0x000fc400078e00ff */
[----:B------:R-:W-:-:S03]  /*0360*/  FSEL R23, R15, R18, P2 ;  /* 0x000000120f177208 */ /* 0x000fc60001000000 */
[----:B------:R-:W-:Y:S02]  /*0370*/  SEL R10, R10, R9, P0 ;  /* 0x000000090a0a7207 */ /* 0x000fe40000000000 */
[----:B------:R-:W3:Y:S01]  /*0380*/  I2F.F64.U32 R12, R12 ;  /* 0x0000000c000c7312 */ /* 0x000ee20000201800 */
[----:B------:R-:W-:Y:S01]  /*0390*/  @P3 LOP3.LUT R23, R18, 0x80000, RZ, 0xfc, !PT ;  /* 0x0008000012173812 */ /* 0x000fe200078efcff */
[----:B--2---:R-:W-:Y:S01]  /*03a0*/  IMAD.MOV.U32 R6, RZ, RZ, RZ ;  /* 0x000000ffff067224 */ /* 0x004fe200078e00ff */
[----:B------:R-:W-:-:S03]  /*03b0*/  IADD3 R18, PT, PT, R0, -0x2, RZ ;  /* 0xfffffffe00127810 */ /* 0x000fc60007ffe0ff */
[----:B------:R-:W-:Y:S01]  /*03c0*/  IMAD.MOV.U32 R17, RZ, RZ, R23 ;  /* 0x000000ffff117224 */ /* 0x000fe200078e0017 */
[----:B------:R-:W-:Y:S01]  /*03d0*/  FSEL R9, R6, R11, P0 ;  /* 0x0000000b06097208 */ /* 0x000fe20000000000 */
[----:B------:R-:W2:Y:S01]  /*03e0*/  I2F.F64 R14, R14 ;  /* 0x0000000e000e7312 */ /* 0x000ea20000201c00 */
[----:B------:R-:W-:Y:S01]  /*03f0*/  @P1 LOP3.LUT R9, R11, 0x80000, RZ, 0xfc, !PT ;  /* 0x000800000b091812 */ /* 0x000fe200078efcff */
[----:B0-----:R-:W-:Y:S01]  /*0400*/  DSETP.MAX.AND P0, P1, RZ, R4, PT ;  /* 0x00000004ff00722a */ /* 0x001fe2000390f000 */
[----:B------:R-:W-:Y:S01]  /*0410*/  IMAD.MOV.U32 R6, RZ, RZ, R4 ;  /* 0x000000ffff067224 */ /* 0x000fe200078e0004 */
[----:B------:R-:W-:Y:S01]  /*0420*/  DSETP.GT.AND P3, PT, R16, R2, PT ;  /* 0x000000021000722a */ /* 0x000fe20003f64000 */
[----:B------:R-:W-:Y:S02]  /*0430*/  IMAD.MOV.U32 R4, RZ, RZ, RZ ;  /* 0x000000ffff047224 */ /* 0x000fe400078e00ff */
[----:B------:R-:W-:Y:S01]  /*0440*/  IMAD.MOV.U32 R11, RZ, RZ, R9 ;  /* 0x000000ffff0b7224 */ /* 0x000fe200078e0009 */
[----:B---3--:R-:W-:Y:S01]  /*0450*/  DSETP.MAX.AND P4, P5, RZ, R12, PT ;  /* 0x0000000cff00722a */ /* 0x008fe20003d8f000 */
[----:B------:R-:W0:Y:S01]  /*0460*/  I2F.F64 R18, R18 ;  /* 0x0000001200127312 */ /* 0x000e220000201c00 */
[----:B------:R-:W-:-:S02]  /*0470*/  FSEL R16, R2, R16, P3 ;  /* 0x0000001002107208 */ /* 0x000fc40001800000 */
[----:B------:R-:W-:Y:S01]  /*0480*/  FSEL R17, R3, R17, P3 ;  /* 0x0000001103117208 */ /* 0x000fe20001800000 */
[----:B------:R-:W-:Y:S01]  /*0490*/  DSETP.GT.AND P2, PT, R10, R20, PT ;  /* 0x000000140a00722a */ /* 0x000fe20003f44000 */
[----:B------:R-:W-:Y:S01]  /*04a0*/  FSEL R25, R4, R13, P4 ;  /* 0x0000000d04197208 */ /* 0x000fe20002000000 */
[----:B--2---:R-:W-:Y:S02]  /*04b0*/  IMAD.MOV.U32 R27, RZ, RZ, R14 ;  /* 0x000000ffff1b7224 */ /* 0x004fe400078e000e */
[----:B------:R-:W-:Y:S02]  /*04c0*/  F2I.F64.TRUNC R9, R16 ;  /* 0x0000001000097311 */ /* 0x000fe4000030d100 */
[----:B------:R-:W-:Y:S01]  /*04d0*/  FSEL R22, R20, R10, P2 ;  /* 0x0000000a14167208 */ /* 0x000fe20001000000 */
[----:B------:R-:W-:Y:S01]  /*04e0*/  IMAD.MOV.U32 R10, RZ, RZ, RZ ;  /* 0x000000ffff0a7224 */ /* 0x000fe200078e00ff */
[----:B------:R-:W-:Y:S01]  /*04f0*/  FSEL R23, R21, R11, P2 ;  /* 0x0000000b15177208 */ /* 0x000fe20001000000 */
[----:B------:R-:W-:Y:S01]  /*0500*/  IMAD.MOV.U32 R11, RZ, RZ, R12 ;  /* 0x000000ffff0b7224 */ /* 0x000fe200078e000c */
[----:B------:R-:W-:Y:S01]  /*0510*/  @P5 LOP3.LUT R25, R13, 0x80000, RZ, 0xfc, !PT ;  /* 0x000800000d195812 */ /* 0x000fe200078efcff */
[----:B------:R-:W-:Y:S01]  /*0520*/  DSETP.MAX.AND P2, P3, RZ, R14, PT ;  /* 0x0000000eff00722a */ /* 0x000fe20003b4f000 */
[----:B------:R-:W-:Y:S01]  /*0530*/  IMAD.MOV.U32 R12, RZ, RZ, RZ ;  /* 0x000000ffff0c7224 */ /* 0x000fe200078e00ff */
[----:B------:R2:W3:Y:S01]  /*0540*/  F2I.F64.TRUNC R0, R22 ;  /* 0x0000001600007311 */ /* 0x0004e2000030d100 */
[----:B------:R-:W-:Y:S01]  /*0550*/  SEL R10, R10, R11, P4 ;  /* 0x0000000b0a0a7207 */ /* 0x000fe20002000000 */
[----:B0-----:R-:W-:Y:S01]  /*0560*/  DSETP.MAX.AND P5, P4, RZ, R18, PT ;  /* 0x00000012ff00722a */ /* 0x001fe20003caf000 */
[----:B------:R-:W-:Y:S01]  /*0570*/  IMAD.MOV.U32 R11, RZ, RZ, R25 ;  /* 0x000000ffff0b7224 */ /* 0x000fe200078e0019 */
[----:B------:R-:W-:Y:S01]  /*0580*/  FSEL R13, R4, R15, P2 ;  /* 0x0000000f040d7208 */ /* 0x000fe20001000000 */
[----:B------:R-:W-:Y:S01]  /*0590*/  IMAD.MOV.U32 R29, RZ, RZ, R19 ;  /* 0x000000ffff1d7224 */ /* 0x000fe200078e0013 */
[----:B------:R-:W-:-:S02]  /*05a0*/  SEL R12, R12, R27, P2 ;  /* 0x0000001b0c0c7207 */ /* 0x000fc40001000000 */
[C---:B------:R-:W-:Y:S01]  /*05b0*/  FSEL R25, R4.reuse, R5, P0 ;  /* 0x0000000504197208 */ /* 0x040fe20000000000 */
[--C-:B------:R-:W-:Y:S01]  /*05c0*/  DSETP.GT.AND P2, PT, R10, R2.reuse, PT ;  /* 0x000000020a00722a */ /* 0x100fe20003f44000 */
[----:B------:R-:W-:Y:S01]  /*05d0*/  FSEL R27, R4, R29, P5 ;  /* 0x0000001d041b7208 */ /* 0x000fe20002800000 */
[----:B--2---:R-:W-:Y:S01]  /*05e0*/  IMAD.MOV.U32 R23, RZ, RZ, R18 ;  /* 0x000000ffff177224 */ /* 0x004fe200078e0012 */
[----:B------:R-:W-:Y:S01]  /*05f0*/  @P3 LOP3.LUT R13, R15, 0x80000, RZ, 0xfc, !PT ;  /* 0x000800000f0d3812 */ /* 0x000fe200078efcff */
[----:B------:R-:W0:Y:S01]  /*0600*/  I2F.F64 R18, UR4 ;  /* 0x0000000400127d12 */ /* 0x000e220008201c00 */
[----:B------:R-:W-:Y:S01]  /*0610*/  @P1 LOP3.LUT R25, R5, 0x80000, RZ, 0xfc, !PT ;  /* 0x0008000005191812 */ /* 0x000fe200078efcff */
[----:B------:R-:W2:Y:S01]  /*0620*/  LDCU.64 UR4, c[0x0][0x358] ;  /* 0x00006b00ff0477ac */ /* 0x000ea20008000a00 */
[----:B------:R-:W-:Y:S01]  /*0630*/  FSEL R14, R2, R10, P2 ;  /* 0x0000000a020e7208 */ /* 0x000fe20001000000 */
[----:B------:R-:W-:Y:S01]  /*0640*/  IMAD.MOV.U32 R10, RZ, RZ, RZ ;  /* 0x000000ffff0a7224 */ /* 0x000fe200078e00ff */
[----:B------:R-:W-:Y:S01]  /*0650*/  @P4 LOP3.LUT R27, R29, 0x80000, RZ, 0xfc, !PT ;  /* 0x000800001d1b4812 */ /* 0x000fe200078efcff */
[--C-:B------:R-:W-:Y:S01]  /*0660*/  DSETP.GT.AND P3, PT, R12, R2.reuse, PT ;  /* 0x000000020c00722a */ /* 0x100fe20003f64000 */
[C---:B------:R-:W-:Y:S01]  /*0670*/  FSEL R15, R3.reuse, R11, P2 ;  /* 0x0000000b030f7208 */ /* 0x040fe20001000000 */
[----:B---3--:R-:W-:Y:S01]  /*0680*/  IMAD R9, R0, UR9, R9 ;  /* 0x0000000900097c24 */ /* 0x008fe2000f8e0209 */
[----:B------:R-:W-:Y:S01]  /*0690*/  SEL R10, R10, R23, P5 ;  /* 0x000000170a0a7207 */ /* 0x000fe20002800000 */
[----:B------:R-:W-:Y:S01]  /*06a0*/  IMAD.MOV.U32 R11, RZ, RZ, R27 ;  /* 0x000000ffff0b7224 */ /* 0x000fe200078e001b */
[----:B------:R-:W-:Y:S01]  /*06b0*/  MOV R5, R25 ;  /* 0x0000001900057202 */ /* 0x000fe20000000f00 */
[----:B------:R-:W-:Y:S01]  /*06c0*/  IMAD.MOV.U32 R23, RZ, RZ, RZ ;  /* 0x000000ffff177224 */ /* 0x000fe200078e00ff */
[----:B------:R-:W-:Y:S01]  /*06d0*/  FSEL R13, R3, R13, P3 ;  /* 0x0000000d030d7208 */ /* 0x000fe20001800000 */
[----:B------:R3:W4:Y:S01]  /*06e0*/  F2I.F64.TRUNC R17, R14 ;  /* 0x0000000e00117311 */ /* 0x000722000030d100 */
[----:B------:R-:W-:Y:S01]  /*06f0*/  FSEL R12, R2, R12, P3 ;  /* 0x0000000c020c7208 */ /* 0x000fe20001800000 */
[----:B------:R-:W-:Y:S01]  /*0700*/  DSETP.GT.AND P2, PT, R10, R2, PT ;  /* 0x000000020a00722a */ /* 0x000fe20003f44000 */
[----:B------:R-:W-:-:S05]  /*0710*/  SEL R4, R23, R6, P0 ;  /* 0x0000000617047207 */ /* 0x000fca0000000000 */
[----:B------:R-:W-:Y:S01]  /*0720*/  FSEL R11, R3, R11, P2 ;  /* 0x0000000b030b7208 */ /* 0x000fe20001000000 */
[----:B0-----:R-:W-:Y:S01]  /*0730*/  DSETP.GT.AND P0, PT, R4, R18, PT ;  /* 0x000000120400722a */ /* 0x001fe20003f04000 */
[----:B------:R-:W-:Y:S01]  /*0740*/  FSEL R10, R2, R10, P2 ;  /* 0x0000000a020a7208 */ /* 0x000fe20001000000 */
[----:B------:R-:W0:Y:S01]  /*0750*/  F2I.F64.TRUNC R13, R12 ;  /* 0x0000000c000d7311 */ /* 0x000e22000030d100 */
[----:B------:R-:W1:Y:S01]  /*0760*/  LDC.64 R2, c[0x0][0x388] ;  /* 0x0000e200ff027b82 */ /* 0x000e620000000a00 */
[----:B---3--:R-:W-:Y:S02]  /*0770*/  IMAD R15, R0, UR9, R7 ;  /* 0x00000009000f7c24 */ /* 0x008fe4000f8e0207 */
[----:B------:R-:W-:Y:S01]  /*0780*/  FSEL R4, R18, R4, P0 ;  /* 0x0000000412047208 */ /* 0x000fe20000000000 */
[C---:B----4-:R-:W-:Y:S01]  /*0790*/  IMAD R17, R0.reuse, UR9, R17 ;  /* 0x0000000900117c24 */ /* 0x050fe2000f8e0211 */
[----:B------:R-:W-:Y:S02]  /*07a0*/  FSEL R5, R19, R5, P0 ;  /* 0x0000000513057208 */ /* 0x000fe40000000000 */
[----:B------:R-:W3:Y:S01]  /*07b0*/  F2I.F64.TRUNC R11, R10 ;  /* 0x0000000a000b7311 */ /* 0x000ee2000030d100 */
[----:B0-----:R-:W-:-:S07]  /*07c0*/  IMAD R13, R0, UR9, R13 ;  /* 0x00000009000d7c24 */ /* 0x001fce000f8e020d */
[----:B------:R-:W0:Y:S01]  /*07d0*/  F2I.F64.TRUNC R6, R4 ;  /* 0x0000000400067311 */ /* 0x000e22000030d100 */
[----:B---3--:R-:W-:-:S04]  /*07e0*/  IMAD R23, R0, UR9, R11 ;  /* 0x0000000900177c24 */ /* 0x008fc8000f8e020b */
[--C-:B0-----:R-:W-:Y:S02]  /*07f0*/  IMAD R23, R23, UR8, R6.reuse ;  /* 0x0000000817177c24 */ /* 0x101fe4000f8e0206 */
[--C-:B------:R-:W-:Y:S02]  /*0800*/  IMAD R0, R15, UR8, R6.reuse ;  /* 0x000000080f007c24 */ /* 0x100fe4000f8e0206 */
[--C-:B------:R-:W-:Y:S02]  /*0810*/  IMAD R9, R9, UR8, R6.reuse ;  /* 0x0000000809097c24 */ /* 0x100fe4000f8e0206 */
[--C-:B------:R-:W-:Y:S02]  /*0820*/  IMAD R13, R13, UR8, R6.reuse ;  /* 0x000000080d0d7c24 */ /* 0x100fe4000f8e0206 */
[----:B------:R-:W-:Y:S02]  /*0830*/  IMAD R5, R17, UR8, R6 ;  /* 0x0000000811057c24 */ /* 0x000fe4000f8e0206 */
[----:B-1----:R-:W-:-:S04]  /*0840*/  IMAD.WIDE R30, R23, 0x8, R2 ;  /* 0x00000008171e7825 */ /* 0x002fc800078e0202 */
[--C-:B------:R-:W-:Y:S02]  /*0850*/  IMAD.WIDE R16, R0, 0x8, R2.reuse ;  /* 0x0000000800107825 */ /* 0x100fe400078e0202 */
[----:B--2---:R-:W5:Y:S02]  /*0860*/  LDG.E.64 R30, desc[UR4][R30.64] ;  /* 0x000000041e1e7981 */ /* 0x004f64000c1e1b00 */
[--C-:B------:R-:W-:Y:S02]  /*0870*/  IMAD.WIDE R22, R13, 0x8, R2.reuse ;  /* 0x000000080d167825 */ /* 0x100fe400078e0202 */
[----:B------:R-:W5:Y:S02]  /*0880*/  LDG.E.64 R16, desc[UR4][R16.64] ;  /* 0x0000000410107981 */ /* 0x000f64000c1e1b00 */
[--C-:B------:R-:W-:Y:S02]  /*0890*/  IMAD.WIDE R28, R9, 0x8, R2.reuse ;  /* 0x00000008091c7825 */ /* 0x100fe400078e0202 */
[----:B------:R-:W5:Y:S02]  /*08a0*/  LDG.E.64 R22, desc[UR4][R22.64] ;  /* 0x0000000416167981 */ /* 0x000f64000c1e1b00 */
[----:B------:R-:W-:-:S02]  /*08b0*/  IMAD.WIDE R2, R5, 0x8, R2 ;  /* 0x0000000805027825 */ /* 0x000fc400078e0202 */
[----:B------:R-:W5:Y:S04]  /*08c0*/  LDG.E.64 R28, desc[UR4][R28.64] ;  /* 0x000000041c1c7981 */ /* 0x000f68000c1e1b00 */
[----:B------:R-:W5:Y:S01]  /*08d0*/  LDG.E.64 R2, desc[UR4][R2.64] ;  /* 0x0000000402027981 */ /* 0x000f62000c1e1b00 */
[----:B------:R-:W-:Y:S01]  /*08e0*/  DADD R4, -RZ, |UR6| ;  /* 0x40000006ff047e29 */ /* 0x000fe20008000100 */
[----:B------:R-:W-:-:S09]  /*08f0*/  MOV R9, 0x930 ;  /* 0x0000093000097802 */ /* 0x000fd20000000f00 */
[----:B------:R-:W-:Y:S02]  /*0900*/  IMAD.MOV.U32 R11, RZ, RZ, R4 ;  /* 0x000000ffff0b7224 */ /* 0x000fe400078e0004 */
[----:B------:R-:W-:-:S07]  /*0910*/  IMAD.MOV.U32 R10, RZ, RZ, R5 ;  /* 0x000000ffff0a7224 */ /* 0x000fce00078e0005 */
[----:B-----5:R-:W-:Y:S05]  /*0920*/  CALL.REL.NOINC `($_Z11extend_stepPdPKdPKbS1_S1_S1_iiidddi$__internal_accurate_pow) ;  /* 0x0000003000147944 */ /* 0x020fea0003c00000 */
[----:B------:R-:W0:Y:S01]  /*0930*/  LDC.64 R12, c[0x0][0x3c0] ;  /* 0x0000f000ff0c7b82 */ /* 0x000e220000000a00 */
[----:B------:R-:W-:-:S04]  /*0940*/  LOP3.LUT R11, R11, R10, RZ, 0x3c, !PT ;  /* 0x0000000a0b0b7212 */ /* 0x000fc800078e3cff */
[----:B------:R-:W-:-:S04]  /*0950*/  LOP3.LUT R10, R11, R10, RZ, 0x3c, !PT ;  /* 0x0000000a0b0a7212 */ /* 0x000fc800078e3cff */
[----:B------:R-:W-:Y:S01]  /*0960*/  LOP3.LUT R11, R11, R10, RZ, 0x3c, !PT ;  /* 0x0000000a0b0b7212 */ /* 0x000fe200078e3cff */
[C---:B0-----:R-:W-:Y:S02]  /*0970*/  DADD R4, R12.reuse, 2 ;  /* 0x400000000c047429 */ /* 0x041fe40000000000 */
[C---:B------:R-:W-:Y:S02]  /*0980*/  DSETP.NEU.AND P0, PT, R12.reuse, RZ, PT ;  /* 0x000000ff0c00722a */ /* 0x040fe40003f0d000 */
[----:B------:R-:W-:-:S06]  /*0990*/  DSETP.NEU.AND P2, PT, R12, 1, PT ;  /* 0x3ff000000c00742a */ /* 0x000fcc0003f4d000 */
[----:B------:R-:W-:-:S04]  /*09a0*/  LOP3.LUT R4, R5, 0x7ff00000, RZ, 0xc0, !PT ;  /* 0x7ff0000005047812 */ /* 0x000fc800078ec0ff */
[----:B------:R-:W-:Y:S02]  /*09b0*/  ISETP.NE.AND P1, PT, R4, 0x7ff00000, PT ;  /* 0x7ff000000400780c */ /* 0x000fe40003f25270 */
[----:B------:R-:W-:-:S11]  /*09c0*/  @!P0 CS2R R10, SRZ ;  /* 0x00000000000a8805 */ /* 0x000fd6000001ff00 */
[----:B------:R-:W-:Y:S05]  /*09d0*/  @P1 BRA `(.L_x_0) ;  /* 0x0000000000181947 */ /* 0x000fea0003800000 */
[----:B------:R-:W-:-:S14]  /*09e0*/  DSETP.NAN.AND P0, PT, R12, R12, PT ;  /* 0x0000000c0c00722a */ /* 0x000fdc0003f08000 */
[----:B------:R-:W-:Y:S01]  /*09f0*/  @P0 DADD R10, R12, 2 ;  /* 0x400000000c0a0429 */ /* 0x000fe20000000000 */
[----:B------:R-:W-:Y:S10]  /*0a00*/  @P0 BRA `(.L_x_0) ;  /* 0x00000000000c0947 */ /* 0x000ff40003800000 */
[----:B------:R-:W-:-:S14]  /*0a10*/  DSETP.NEU.AND P0, PT, |R12|, +INF , PT ;  /* 0x7ff000000c00742a */ /* 0x000fdc0003f0d200 */
[----:B------:R-:W-:Y:S02]  /*0a20*/  @!P0 IMAD.MOV.U32 R10, RZ, RZ, 0x0 ;  /* 0x00000000ff0a8424 */ /* 0x000fe400078e00ff */
[----:B------:R-:W-:-:S07]  /*0a30*/  @!P0 IMAD.MOV.U32 R11, RZ, RZ, 0x7ff00000 ;  /* 0x7ff00000ff0b8424 */ /* 0x000fce00078e00ff */
.L_x_0:
[----:B------:R-:W-:Y:S01]  /*0a40*/  FSEL R25, R11, 1.875, P2 ;  /* 0x3ff000000b197808 */ /* 0x000fe20001000000 */
[----:B------:R-:W-:Y:S01]  /*0a50*/  DADD R4, R28, R28 ;  /* 0x000000001c047229 */ /* 0x000fe2000000001c */
[----:B------:R-:W-:Y:S01]  /*0a60*/  FSEL R24, R10, RZ, P2 ;  /* 0x000000ff0a187208 */ /* 0x000fe20001000000 */
[C---:B------:R-:W-:Y:S01]  /*0a70*/  DADD R26, R16.reuse, R16 ;  /* 0x00000000101a7229 */ /* 0x040fe20000000010 */
[----:B------:R-:W0:Y:S01]  /*0a80*/  MUFU.RCP64H R11, R25 ;  /* 0x00000019000b7308 */ /* 0x000e220000001800 */
[----:B------:R-:W-:Y:S01]  /*0a90*/  IMAD.MOV.U32 R10, RZ, RZ, 0x1 ;  /* 0x00000001ff0a7424 */ /* 0x000fe200078e00ff */
[----:B------:R-:W-:Y:S03]  /*0aa0*/  BSSY.RECONVERGENT B1, `(.L_x_1) ;  /* 0x0000021000017945 */ /* 0x000fe60003800200 */
[----:B------:R-:W-:Y:S02]  /*0ab0*/  DADD R12, R16, -R4 ;  /* 0x00000000100c7229 */ /* 0x000fe40000000804 */
[----:B------:R-:W-:-:S06]  /*0ac0*/  DADD R4, R22, -R26 ;  /* 0x0000000016047229 */ /* 0x000fcc000000081a */
[----:B------:R-:W-:Y:S02]  /*0ad0*/  DADD R2, R2, R12 ;  /* 0x0000000002027229 */ /* 0x000fe4000000000c */
[----:B------:R-:W-:Y:S02]  /*0ae0*/  DADD R4, R28, R4 ;  /* 0x000000001c047229 */ /* 0x000fe40000000004 */
[----:B0-----:R-:W-:-:S06]  /*0af0*/  DFMA R12, -R24, R10, 1 ;  /* 0x3ff00000180c742b */ /* 0x001fcc000000010a */
[----:B------:R-:W-:Y:S02]  /*0b00*/  DSETP.GEU.AND P0, PT, |R4|, |R2|, PT ;  /* 0x400000020400722a */ /* 0x000fe40003f0e200 */
[----:B------:R-:W-:-:S04]  /*0b10*/  DFMA R12, R12, R12, R12 ;  /* 0x0000000c0c0c722b */ /* 0x000fc8000000000c */
[----:B------:R-:W-:Y:S02]  /*0b20*/  FSEL R34, R4, R2, !P0 ;  /* 0x0000000204227208 */ /* 0x000fe40004000000 */
[----:B------:R-:W-:Y:S02]  /*0b30*/  FSEL R35, R5, R3, !P0 ;  /* 0x0000000305237208 */ /* 0x000fe40004000000 */
[----:B------:R-:W-:Y:S02]  /*0b40*/  DFMA R12, R10, R12, R10 ;  /* 0x0000000c0a0c722b */ /* 0x000fe4000000000a */
[----:B------:R-:W-:Y:S02]  /*0b50*/  DMUL R10, R4, R2 ;  /* 0x00000002040a7228 */ /* 0x000fe40000000000 */
[----:B------:R-:W-:-:S04]  /*0b60*/  DMUL R2, R34, 0.5 ;  /* 0x3fe0000022027828 */ /* 0x000fc80000000000 */
[----:B------:R-:W-:Y:S02]  /*0b70*/  DFMA R34, -R24, R12, 1 ;  /* 0x3ff000001822742b */ /* 0x000fe4000000010c */
[----:B------:R-:W-:-:S06]  /*0b80*/  DSETP.GEU.AND P0, PT, R10, RZ, PT ;  /* 0x000000ff0a00722a */ /* 0x000fcc0003f0e000 */
[----:B------:R-:W-:Y:S01]  /*0b90*/  DFMA R34, R12, R34, R12 ;  /* 0x000000220c22722b */ /* 0x000fe2000000000c */
[----:B------:R-:W-:Y:S02]  /*0ba0*/  FSEL R12, R2, RZ, P0 ;  /* 0x000000ff020c7208 */ /* 0x000fe40000000000 */
[----:B------:R-:W-:-:S04]  /*0bb0*/  FSEL R13, R3, RZ, P0 ;  /* 0x000000ff030d7208 */ /* 0x000fc80000000000 */
[----:B------:R-:W-:Y:S02]  /*0bc0*/  FSETP.GEU.AND P1, PT, |R13|, 6.5827683646048100446e-37, PT ;  /* 0x036000000d00780b */ /* 0x000fe40003f2e200 */
[----:B------:R-:W-:-:S08]  /*0bd0*/  DMUL R2, R34, R12 ;  /* 0x0000000c22027228 */ /* 0x000fd00000000000 */
[----:B------:R-:W-:-:S08]  /*0be0*/  DFMA R10, -R24, R2, R12 ;  /* 0x00000002180a722b */ /* 0x000fd0000000010c */
[----:B------:R-:W-:-:S10]  /*0bf0*/  DFMA R2, R34, R10, R2 ;  /* 0x0000000a2202722b */ /* 0x000fd40000000002 */
[----:B------:R-:W-:-:S05]  /*0c00*/  FFMA R9, RZ, R25, R3 ;  /* 0x00000019ff097223 */ /* 0x000fca0000000003 */
[----:B------:R-:W-:-:S13]  /*0c10*/  FSETP.GT.AND P0, PT, |R9|, 1.469367938527859385e-39, PT ;  /* 0x001000000900780b */ /* 0x000fda0003f04200 */
[----:B------:R-:W-:Y:S05]  /*0c20*/  @P0 BRA P1, `(.L_x_2) ;  /* 0x0000000000200947 */ /* 0x000fea0000800000 */
[----:B------:R-:W-:Y:S01]  /*0c30*/  IMAD.MOV.U32 R11, RZ, RZ, R12 ;  /* 0x000000ffff0b7224 */ /* 0x000fe200078e000c */
[----:B------:R-:W-:Y:S01]  /*0c40*/  MOV R9, 0xc90 ;  /* 0x00000c9000097802 */ /* 0x000fe20000000f00 */
[----:B------:R-:W-:Y:S02]  /*0c50*/  IMAD.MOV.U32 R10, RZ, RZ, R13 ;  /* 0x000000ffff0a7224 */ /* 0x000fe400078e000d */
[----:B------:R-:W-:Y:S02]  /*0c60*/  IMAD.MOV.U32 R12, RZ, RZ, R24 ;  /* 0x000000ffff0c7224 */ /* 0x000fe400078e0018 */
[----:B------:R-:W-:-:S07]  /*0c70*/  IMAD.MOV.U32 R13, RZ, RZ, R25 ;  /* 0x000000ffff0d7224 */ /* 0x000fce00078e0019 */
[----:B------:R-:W-:Y:S05]  /*0c80*/  CALL.REL.NOINC `($__internal_0_$__cuda_sm20_div_rn_f64_full) ;  /* 0x0000002400a47944 */ /* 0x000fea0003c00000 */
[----:B------:R-:W-:Y:S02]  /*0c90*/  IMAD.MOV.U32 R2, RZ, RZ, R11 ;  /* 0x000000ffff027224 */ /* 0x000fe400078e000b */
[----:B------:R-:W-:-:S07]  /*0ca0*/  IMAD.MOV.U32 R3, RZ, RZ, R10 ;  /* 0x000000ffff037224 */ /* 0x000fce00078e000a */
.L_x_2:
[----:B------:R-:W-:Y:S05]  /*0cb0*/  BSYNC.RECONVERGENT B1 ;  /* 0x0000000000017941 */ /* 0x000fea0003800200 */
.L_x_1:
[----:B------:R-:W0:Y:S01]  /*0cc0*/  LDCU UR6, c[0x0][0x3c4] ;  /* 0x00007880ff0677ac */ /* 0x000e220008000800 */
[----:B------:R-:W1:Y:S01]  /*0cd0*/  LDC.64 R10, c[0x0][0x3c0] ;  /* 0x0000f000ff0a7b82 */ /* 0x000e620000000a00 */
[----:B------:R-:W-:Y:S01]  /*0ce0*/  IMAD.MOV.U32 R12, RZ, RZ, 0x1 ;  /* 0x00000001ff0c7424 */ /* 0x000fe200078e00ff */
[----:B------:R-:W-:Y:S01]  /*0cf0*/  DADD R28, -R16, R28 ;  /* 0x00000000101c7229 */ /* 0x000fe2000000011c */
[----:B------:R-:W-:Y:S09]  /*0d00*/  BSSY.RECONVERGENT B1, `(.L_x_3) ;  /* 0x0000018000017945 */ /* 0x000ff20003800200 */
[----:B------:R-:W-:Y:S01]  /*0d10*/  FSETP.GEU.AND P1, PT, |R29|, 6.5827683646048100446e-37, PT ;  /* 0x036000001d00780b */ /* 0x000fe20003f2e200 */
[----:B0-----:R-:W1:Y:S02]  /*0d20*/  MUFU.RCP64H R13, UR6 ;  /* 0x00000006000d7d08 */ /* 0x001e640008001800 */
[----:B-1----:R-:W-:-:S08]  /*0d30*/  DFMA R34, R12, -R10, 1 ;  /* 0x3ff000000c22742b */ /* 0x002fd0000000080a */
[----:B------:R-:W-:-:S08]  /*0d40*/  DFMA R34, R34, R34, R34 ;  /* 0x000000222222722b */ /* 0x000fd00000000022 */
[----:B------:R-:W-:-:S08]  /*0d50*/  DFMA R34, R12, R34, R12 ;  /* 0x000000220c22722b */ /* 0x000fd0000000000c */
[----:B------:R-:W-:-:S08]  /*0d60*/  DFMA R12, R34, -R10, 1 ;  /* 0x3ff00000220c742b */ /* 0x000fd0000000080a */
[----:B------:R-:W-:-:S08]  /*0d70*/  DFMA R12, R34, R12, R34 ;  /* 0x0000000c220c722b */ /* 0x000fd00000000022 */
[----:B------:R-:W-:-:S08]  /*0d80*/  DMUL R34, R28, R12 ;  /* 0x0000000c1c227228 */ /* 0x000fd00000000000 */
[----:B------:R-:W-:-:S08]  /*0d90*/  DFMA R10, R34, -R10, R28 ;  /* 0x8000000a220a722b */ /* 0x000fd0000000001c */
[----:B------:R-:W-:-:S10]  /*0da0*/  DFMA R10, R12, R10, R34 ;  /* 0x0000000a0c0a722b */ /* 0x000fd40000000022 */
[----:B------:R-:W-:-:S05]  /*0db0*/  FFMA R9, RZ, UR6, R11 ;  /* 0x00000006ff097c23 */ /* 0x000fca000800000b */
[----:B------:R-:W-:-:S13]  /*0dc0*/  FSETP.GT.AND P0, PT, |R9|, 1.469367938527859385e-39, PT ;  /* 0x001000000900780b */ /* 0x000fda0003f04200 */
[----:B------:R-:W-:Y:S05]  /*0dd0*/  @P0 BRA P1, `(.L_x_4) ;  /* 0x0000000000280947 */ /* 0x000fea0000800000 */
[----:B------:R-:W0:Y:S01]  /*0de0*/  LDCU.64 UR6, c[0x0][0x3c0] ;  /* 0x00007800ff0677ac */ /* 0x000e220008000a00 */
[----:B------:R-:W-:Y:S01]  /*0df0*/  IMAD.MOV.U32 R11, RZ, RZ, R28 ;  /* 0x000000ffff0b7224 */ /* 0x000fe200078e001c */
[----:B------:R-:W-:Y:S01]  /*0e00*/  MOV R9, 0xe50 ;  /* 0x00000e5000097802 */ /* 0x000fe20000000f00 */
[----:B------:R-:W-:Y:S01]  /*0e10*/  IMAD.MOV.U32 R10, RZ, RZ, R29 ;  /* 0x000000ffff0a7224 */ /* 0x000fe200078e001d */
[----:B0-----:R-:W-:Y:S01]  /*0e20*/  MOV R12, UR6 ;  /* 0x00000006000c7c02 */ /* 0x001fe20008000f00 */
[----:B------:R-:W-:-:S07]  /*0e30*/  IMAD.U32 R13, RZ, RZ, UR7 ;  /* 0x00000007ff0d7e24 */ /* 0x000fce000f8e00ff */
[----:B------:R-:W-:Y:S05]  /*0e40*/  CALL.REL.NOINC `($__internal_0_$__cuda_sm20_div_rn_f64_full) ;  /* 0x0000002400347944 */ /* 0x000fea0003c00000 */
[----:B------:R-:W-:-:S04]  /*0e50*/  LOP3.LUT R11, R11, R10, RZ, 0x3c, !PT ;  /* 0x0000000a0b0b7212 */ /* 0x000fc800078e3cff */
[----:B------:R-:W-:-:S04]  /*0e60*/  LOP3.LUT R10, R11, R10, RZ, 0x3c, !PT ;  /* 0x0000000a0b0a7212 */ /* 0x000fc800078e3cff */
[----:B------:R-:W-:-:S07]  /*0e70*/  LOP3.LUT R11, R11, R10, RZ, 0x3c, !PT ;  /* 0x0000000a0b0b7212 */ /* 0x000fce00078e3cff */
.L_x_4:
[----:B------:R-:W-:Y:S05]  /*0e80*/  BSYNC.RECONVERGENT B1 ;  /* 0x0000000000017941 */ /* 0x000fea0003800200 */
.L_x_3:
[----:B------:R-:W0:Y:S01]  /*0e90*/  MUFU.RCP64H R29, R25 ;  /* 0x00000019001d7308 */ /* 0x000e220000001800 */
[----:B------:R-:W-:Y:S01]  /*0ea0*/  DADD R12, R22, R22 ;  /* 0x00000000160c7229 */ /* 0x000fe20000000016 */
[----:B------:R-:W-:Y:S01]  /*0eb0*/  IMAD.MOV.U32 R28, RZ, RZ, 0x1 ;  /* 0x00000001ff1c7424 */ /* 0x000fe200078e00ff */
[----:B------:R-:W1:Y:S01]  /*0ec0*/  LDCU.64 UR6, c[0x0][0x3c0] ;  /* 0x00007800ff0677ac */ /* 0x000e620008000a00 */
[----:B------:R-:W-:Y:S05]  /*0ed0*/  BSSY.RECONVERGENT B1, `(.L_x_5) ;  /* 0x0000020000017945 */ /* 0x000fea0003800200 */
[----:B------:R-:W-:Y:S02]  /*0ee0*/  DADD R12, R16, -R12 ;  /* 0x00000000100c7229 */ /* 0x000fe4000000080c */
[----:B0-----:R-:W-:-:S06]  /*0ef0*/  DFMA R34, -R24, R28, 1 ;  /* 0x3ff000001822742b */ /* 0x001fcc000000011c */
[----:B------:R-:W-:Y:S02]  /*0f00*/  DADD R12, R30, R12 ;  /* 0x000000001e0c7229 */ /* 0x000fe4000000000c */
[----:B-1----:R-:W-:Y:S02]  /*0f10*/  DFMA R2, -R2, UR6, R10 ;  /* 0x0000000602027c2b */ /* 0x002fe4000800010a */
[----:B------:R-:W-:-:S04]  /*0f20*/  DFMA R34, R34, R34, R34 ;  /* 0x000000222222722b */ /* 0x000fc80000000022 */
[----:B------:R-:W-:-:S04]  /*0f30*/  DSETP.GEU.AND P0, PT, |R4|, |R12|, PT ;  /* 0x4000000c0400722a */ /* 0x000fc80003f0e200 */
[----:B------:R-:W-:Y:S02]  /*0f40*/  DFMA R34, R28, R34, R28 ;  /* 0x000000221c22722b */ /* 0x000fe4000000001c */
[----:B------:R-:W-:Y:S02]  /*0f50*/  FSEL R28, R4, R12, !P0 ;  /* 0x0000000c041c7208 */ /* 0x000fe40004000000 */
[----:B------:R-:W-:Y:S01]  /*0f60*/  FSEL R29, R5, R13, !P0 ;  /* 0x0000000d051d7208 */ /* 0x000fe20004000000 */
[----:B------:R-:W-:-:S05]  /*0f70*/  DMUL R4, R4, R12 ;  /* 0x0000000c04047228 */ /* 0x000fca0000000000 */
[----:B------:R-:W-:Y:S02]  /*0f80*/  DMUL R12, R28, 0.5 ;  /* 0x3fe000001c0c7828 */ /* 0x000fe40000000000 */
        /* <DEDUP_REMOVED lines=20> */
.L_x_6:
[----:B------:R-:W-:Y:S05]  /*10d0*/  BSYNC.RECONVERGENT B1 ;  /* 0x0000000000017941 */ /* 0x000fea0003800200 */
.L_x_5:
        /* <DEDUP_REMOVED lines=21> */
[----:B------:R-:W-:Y:S02]  /*1230*/  IMAD.MOV.U32 R10, RZ, RZ, R23 ;  /* 0x000000ffff0a7224 */ /* 0x000fe400078e0017 */
[----:B0-----:R-:W-:Y:S02]  /*1240*/  IMAD.U32 R12, RZ, RZ, UR6 ;  /* 0x00000006ff0c7e24 */ /* 0x001fe4000f8e00ff */
[----:B------:R-:W-:-:S07]  /*1250*/  IMAD.U32 R13, RZ, RZ, UR7 ;  /* 0x00000007ff0d7e24 */ /* 0x000fce000f8e00ff */
[----:B------:R-:W-:Y:S05]  /*1260*/  CALL.REL.NOINC `($__internal_0_$__cuda_sm20_div_rn_f64_full) ;  /* 0x00000020002c7944 */ /* 0x000fea0003c00000 */
[----:B------:R-:W-:-:S04]  /*1270*/  LOP3.LUT R11, R11, R10, RZ, 0x3c, !PT ;  /* 0x0000000a0b0b7212 */ /* 0x000fc800078e3cff */
[----:B------:R-:W-:-:S04]  /*1280*/  LOP3.LUT R10, R11, R10, RZ, 0x3c, !PT ;  /* 0x0000000a0b0a7212 */ /* 0x000fc800078e3cff */
[----:B------:R-:W-:-:S07]  /*1290*/  LOP3.LUT R11, R11, R10, RZ, 0x3c, !PT ;  /* 0x0000000a0b0b7212 */ /* 0x000fce00078e3cff */
.L_x_8:
[----:B------:R-:W-:Y:S05]  /*12a0*/  BSYNC.RECONVERGENT B1 ;  /* 0x0000000000017941 */ /* 0x000fea0003800200 */
.L_x_7:
[C---:B------:R-:W-:Y:S01]  /*12b0*/  VIADD R12, R32.reuse, 0xffffffff ;  /* 0xffffffff200c7836 */ /* 0x040fe20000000000 */
[C---:B------:R-:W-:Y:S01]  /*12c0*/  IADD3 R24, PT, PT, R32.reuse, 0x2, RZ ;  /* 0x0000000220187810 */ /* 0x040fe20007ffe0ff */
[C---:B------:R-:W-:Y:S01]  /*12d0*/  VIADD R9, R32.reuse, 0x1 ;  /* 0x0000000120097836 */ /* 0x040fe20000000000 */
[----:B------:R-:W0:Y:S01]  /*12e0*/  LDCU UR6, c[0x0][0x3b0] ;  /* 0x00007600ff0677ac */ /* 0x000e220008000800 */
[----:B------:R-:W-:Y:S02]  /*12f0*/  VIADD R32, R32, 0xfffffffe ;  /* 0xfffffffe20207836 */ /* 0x000fe40000000000 */
[----:B------:R-:W1:Y:S01]  /*1300*/  I2F.F64 R22, R9 ;  /* 0x0000000900167312 */ /* 0x000e620000201c00 */
[----:B------:R-:W2:Y:S07]  /*1310*/  LDCU.128 UR8, c[0x0][0x3c0] ;  /* 0x00007800ff0877ac */ /* 0x000eae0008000c00 */
[----:B------:R-:W3:Y:S01]  /*1320*/  I2F.F64 R12, R12 ;  /* 0x0000000c000c7312 */ /* 0x000ee20000201c00 */
[----:B-1----:R-:W-:-:S07]  /*1330*/  DSETP.MAX.AND P2, P3, RZ, R22, PT ;  /* 0x00000016ff00722a */ /* 0x002fce0003b4f000 */
[----:B------:R-:W1:Y:S01]  /*1340*/  I2F.F64 R24, R24 ;  /* 0x0000001800187312 */ /* 0x000e620000201c00 */
[----:B------:R-:W-:Y:S02]  /*1350*/  IMAD.MOV.U32 R29, RZ, RZ, R22 ;  /* 0x000000ffff1d7224 */ /* 0x000fe400078e0016 */
[----:B------:R-:W-:Y:S01]  /*1360*/  IMAD.MOV.U32 R31, RZ, RZ, R23 ;  /* 0x000000ffff1f7224 */ /* 0x000fe200078e0017 */
[----:B---3--:R-:W-:-:S04]  /*1370*/  DSETP.MAX.AND P5, P4, RZ, R12, PT ;  /* 0x0000000cff00722a */ /* 0x008fc80003caf000 */
[----:B------:R-:W3:Y:S01]  /*1380*/  I2F.F64 R22, R32 ;  /* 0x0000002000167312 */ /* 0x000ee20000201c00 */
[----:B------:R-:W-:Y:S02]  /*1390*/  IMAD.MOV.U32 R33, RZ, RZ, R12 ;  /* 0x000000ffff217224 */ /* 0x000fe400078e000c */
[----:B------:R-:W-:Y:S01]  /*13a0*/  IMAD.MOV.U32 R28, RZ, RZ, R13 ;  /* 0x000000ffff1c7224 */ /* 0x000fe200078e000d */
[----:B------:R-:W-:Y:S01]  /*13b0*/  CS2R R12, SRZ ;  /* 0x00000000000c7805 */ /* 0x000fe2000001ff00 */
[----:B-1----:R-:W-:Y:S01]  /*13c0*/  DSETP.MAX.AND P0, P1, RZ, R24, PT ;  /* 0x00000018ff00722a */ /* 0x002fe2000390f000 */
[----:B------:R-:W-:Y:S02]  /*13d0*/  IMAD.MOV.U32 R14, RZ, RZ, R24 ;  /* 0x000000ffff0e7224 */ /* 0x000fe400078e0018 */
[----:B------:R-:W-:Y:S02]  /*13e0*/  IMAD.MOV.U32 R24, RZ, RZ, RZ ;  /* 0x000000ffff187224 */ /* 0x000fe400078e00ff */
[----:B------:R-:W-:Y:S01]  /*13f0*/  SEL R12, R12, R29, P2 ;  /* 0x0000001d0c0c7207 */ /* 0x000fe20001000000 */
[----:B------:R-:W-:Y:S01]  /*1400*/  IMAD.MOV.U32 R9, RZ, RZ, R25 ;  /* 0x000000ffff097224 */ /* 0x000fe200078e0019 */
[----:B------:R-:W-:-:S02]  /*1410*/  FSEL R29, R13, R28, P5 ;  /* 0x0000001c0d1d7208 */ /* 0x000fc40002800000 */
[----:B------:R-:W-:Y:S02]  /*1420*/  FSEL R25, R24, R31, P2 ;  /* 0x0000001f18197208 */ /* 0x000fe40001000000 */
[----:B------:R-:W-:Y:S01]  /*1430*/  @P3 LOP3.LUT R25, R31, 0x80000, RZ, 0xfc, !PT ;  /* 0x000800001f193812 */ /* 0x000fe200078efcff */
[----:B---3--:R-:W-:Y:S01]  /*1440*/  DSETP.MAX.AND P3, P2, RZ, R22, PT ;  /* 0x00000016ff00722a */ /* 0x008fe20003a6f000 */
[----:B------:R-:W-:Y:S01]  /*1450*/  @P4 LOP3.LUT R29, R28, 0x80000, RZ, 0xfc, !PT ;  /* 0x000800001c1d4812 */ /* 0x000fe200078efcff */
[----:B------:R-:W-:Y:S01]  /*1460*/  IMAD.MOV.U32 R31, RZ, RZ, R22 ;  /* 0x000000ffff1f7224 */ /* 0x000fe200078e0016 */
[----:B------:R-:W-:Y:S01]  /*1470*/  SEL R24, R24, R33, P5 ;  /* 0x0000002118187207 */ /* 0x000fe20002800000 */
[----:B------:R-:W-:Y:S02]  /*1480*/  IMAD.MOV.U32 R13, RZ, RZ, R25 ;  /* 0x000000ffff0d7224 */ /* 0x000fe400078e0019 */
[----:B------:R-:W-:Y:S02]  /*1490*/  IMAD.MOV.U32 R25, RZ, RZ, R29 ;  /* 0x000000ffff197224 */ /* 0x000fe400078e001d */
[----:B------:R-:W-:-:S02]  /*14a0*/  IMAD.MOV.U32 R22, RZ, RZ, RZ ;  /* 0x000000ffff167224 */ /* 0x000fc400078e00ff */
[--C-:B------:R-:W-:Y:S02]  /*14b0*/  DSETP.GT.AND P4, PT, R12, R18.reuse, PT ;  /* 0x000000120c00722a */ /* 0x100fe40003f84000 */
[----:B------:R-:W-:Y:S01]  /*14c0*/  DSETP.GT.AND P5, PT, R24, R18, PT ;  /* 0x000000121800722a */ /* 0x000fe20003fa4000 */
[----:B------:R-:W-:Y:S02]  /*14d0*/  FSEL R35, R22, R23, P3 ;  /* 0x0000001716237208 */ /* 0x000fe40001800000 */
[----:B------:R-:W-:Y:S02]  /*14e0*/  @P2 LOP3.LUT R35, R23, 0x80000, RZ, 0xfc, !PT ;  /* 0x0008000017232812 */ /* 0x000fe400078efcff */
[C---:B------:R-:W-:Y:S01]  /*14f0*/  FSEL R28, R18.reuse, R12, P4 ;  /* 0x0000000c121c7208 */ /* 0x040fe20002000000 */
[----:B------:R-:W-:Y:S01]  /*1500*/  IMAD.MOV.U32 R12, RZ, RZ, RZ ;  /* 0x000000ffff0c7224 */ /* 0x000fe200078e00ff */
[----:B------:R-:W-:Y:S02]  /*1510*/  FSEL R22, R18, R24, P5 ;  /* 0x0000001812167208 */ /* 0x000fe40002800000 */
[----:B------:R-:W-:-:S02]  /*1520*/  FSEL R23, R19, R25, P5 ;  /* 0x0000001913177208 */ /* 0x000fc40002800000 */
[----:B------:R-:W-:Y:S02]  /*1530*/  CS2R R24, SRZ ;  /* 0x0000000000187805 */ /* 0x000fe4000001ff00 */
[----:B------:R-:W-:Y:S02]  /*1540*/  FSEL R29, R19, R13, P4 ;  /* 0x0000000d131d7208 */ /* 0x000fe40002000000 */
[----:B------:R-:W-:Y:S01]  /*1550*/  SEL R12, R12, R31, P3 ;  /* 0x0000001f0c0c7207 */ /* 0x000fe20001800000 */
[----:B------:R-:W0:Y:S01]  /*1560*/  F2I.F64.TRUNC R22, R22 ;  /* 0x0000001600167311 */ /* 0x000e22000030d100 */
[----:B------:R-:W-:Y:S02]  /*1570*/  MOV R13, R35 ;  /* 0x00000023000d7202 */ /* 0x000fe40000000f00 */
[----:B------:R-:W-:Y:S02]  /*1580*/  FSEL R33, R24, R9, P0 ;  /* 0x0000000918217208 */ /* 0x000fe40000000000 */
[----:B------:R-:W-:-:S02]  /*1590*/  @P1 LOP3.LUT R33, R9, 0x80000, RZ, 0xfc, !PT ;  /* 0x0008000009211812 */ /* 0x000fc400078efcff */
[----:B------:R-:W-:Y:S01]  /*15a0*/  SEL R24, R25, R14, P0 ;  /* 0x0000000e19187207 */ /* 0x000fe20000000000 */
[----:B------:R-:W-:Y:S01]  /*15b0*/  DSETP.GT.AND P2, PT, R12, R18, PT ;  /* 0x000000120c00722a */ /* 0x000fe20003f44000 */
[----:B------:R1:W3:Y:S01]  /*15c0*/  F2I.F64.TRUNC R32, R28 ;  /* 0x0000001c00207311 */ /* 0x0002e2000030d100 */
[----:B------:R-:W-:-:S04]  /*15d0*/  IMAD.MOV.U32 R25, RZ, RZ, R33 ;  /* 0x000000ffff197224 */ /* 0x000fc800078e0021 */
[C---:B------:R-:W-:Y:S01]  /*15e0*/  FSEL R30, R18.reuse, R12, P2 ;  /* 0x0000000c121e7208 */ /* 0x040fe20001000000 */
[----:B0-----:R-:W-:Y:S01]  /*15f0*/  IMAD R23, R15, UR6, R22 ;  /* 0x000000060f177c24 */ /* 0x001fe2000f8e0216 */
[----:B------:R-:W-:Y:S01]  /*1600*/  DSETP.GT.AND P0, PT, R24, R18, PT ;  /* 0x000000121800722a */ /* 0x000fe20003f04000 */
[C---:B------:R-:W-:Y:S02]  /*1610*/  FSEL R31, R19.reuse, R13, P2 ;  /* 0x0000000d131f7208 */ /* 0x040fe40001000000 */
[----:B------:R-:W0:Y:S02]  /*1620*/  LDC.64 R12, c[0x0][0x388] ;  /* 0x0000e200ff0c7b82 */ /* 0x000e240000000a00 */
[----:B------:R-:W4:Y:S01]  /*1630*/  F2I.F64.TRUNC R30, R30 ;  /* 0x0000001e001e7311 */ /* 0x000f22000030d100 */
[----:B-1----:R-:W-:Y:S02]  /*1640*/  FSEL R28, R18, R24, P0 ;  /* 0x00000018121c7208 */ /* 0x002fe40000000000 */
[----:B------:R-:W-:Y:S01]  /*1650*/  FSEL R29, R19, R25, P0 ;  /* 0x00000019131d7208 */ /* 0x000fe20000000000 */
[----:B---3--:R-:W-:-:S04]  /*1660*/  IMAD R19, R15, UR6, R32 ;  /* 0x000000060f137c24 */ /* 0x008fc8000f8e0220 */
[----:B------:R-:W1:Y:S01]  /*1670*/  F2I.F64.TRUNC R28, R28 ;  /* 0x0000001c001c7311 */ /* 0x000e62000030d100 */
[----:B----4-:R-:W-:-:S04]  /*1680*/  IMAD R25, R15, UR6, R30 ;  /* 0x000000060f197c24 */ /* 0x010fc8000f8e021e */
[----:B0-----:R-:W-:-:S04]  /*1690*/  IMAD.WIDE R24, R25, 0x8, R12 ;  /* 0x0000000819187825 */ /* 0x001fc800078e020c */
[----:B-1----:R-:W-:Y:S02]  /*16a0*/  IMAD R15, R15, UR6, R28 ;  /* 0x000000060f0f7c24 */ /* 0x002fe4000f8e021c */
[--C-:B------:R-:W-:Y:S01]  /*16b0*/  IMAD.WIDE R22, R23, 0x8, R12.reuse ;  /* 0x0000000817167825 */ /* 0x100fe200078e020c */
[----:B------:R-:W5:Y:S03]  /*16c0*/  LDG.E.64 R24, desc[UR4][R24.64] ;  /* 0x0000000418187981 */ /* 0x000f66000c1e1b00 */
[--C-:B------:R-:W-:Y:S02]  /*16d0*/  IMAD.WIDE R18, R19, 0x8, R12.reuse ;  /* 0x0000000813127825 */ /* 0x100fe400078e020c */
[----:B------:R-:W5:Y:S02]  /*16e0*/  LDG.E.64 R22, desc[UR4][R22.64] ;  /* 0x0000000416167981 */ /* 0x000f64000c1e1b00 */
[----:B------:R-:W-:-:S02]  /*16f0*/  IMAD.WIDE R14, R15, 0x8, R12 ;  /* 0x000000080f0e7825 */ /* 0x000fc400078e020c */
[----:B------:R-:W5:Y:S04]  /*1700*/  LDG.E.64 R18, desc[UR4][R18.64] ;  /* 0x0000000412127981 */ /* 0x000f68000c1e1b00 */
[----:B------:R-:W5:Y:S01]  /*1710*/  LDG.E.64 R14, desc[UR4][R14.64] ;  /* 0x000000040e0e7981 */ /* 0x000f62000c1e1b00 */
[----:B--2---:R-:W-:Y:S01]  /*1720*/  DADD R12, -RZ, |UR10| ;  /* 0x4000000aff0c7e29 */ /* 0x004fe20008000100 */
[----:B------:R-:W-:Y:S01]  /*1730*/  MOV R9, 0x1780 ;  /* 0x0000178000097802 */ /* 0x000fe20000000f00 */
[----:B------:R-:W-:-:S08]  /*1740*/  DFMA R4, R4, UR8, R10 ;  /* 0x0000000804047c2b */ /* 0x000fd0000800000a */
        /* <DEDUP_REMOVED lines=20> */
.L_x_9:
[----:B------:R-:W-:Y:S01]  /*1890*/  FSEL R29, R11, 1.875, P2 ;  /* 0x3ff000000b1d7808 */ /* 0x000fe20001000000 */
[----:B------:R-:W-:Y:S01]  /*18a0*/  DADD R12, R18, R18 ;  /* 0x00000000120c7229 */ /* 0x000fe20000000012 */
[----:B------:R-:W-:Y:S01]  /*18b0*/  FSEL R28, R10, RZ, P2 ;  /* 0x000000ff0a1c7208 */ /* 0x000fe20001000000 */
[----:B------:R-:W-:Y:S01]  /*18c0*/  IMAD.MOV.U32 R10, RZ, RZ, 0x1 ;  /* 0x00000001ff0a7424 */ /* 0x000fe200078e00ff */
[----:B------:R-:W0:Y:S01]  /*18d0*/  MUFU.RCP64H R11, R29 ;  /* 0x0000001d000b7308 */ /* 0x000e220000001800 */
[----:B------:R-:W-:Y:S01]  /*18e0*/  DADD R32, R22, -R26 ;  /* 0x0000000016207229 */ /* 0x000fe2000000081a */
[----:B------:R-:W-:Y:S03]  /*18f0*/  BSSY.RECONVERGENT B1, `(.L_x_10) ;  /* 0x0000020000017945 */ /* 0x000fe60003800200 */
[----:B------:R-:W-:-:S04]  /*1900*/  DADD R12, R16, -R12 ;  /* 0x00000000100c7229 */ /* 0x000fc8000000080c */
[----:B------:R-:W-:-:S04]  /*1910*/  DADD R32, R18, R32 ;  /* 0x0000000012207229 */ /* 0x000fc80000000020 */
[----:B------:R-:W-:Y:S02]  /*1920*/  DADD R12, R14, R12 ;  /* 0x000000000e0c7229 */ /* 0x000fe4000000000c */
[----:B0-----:R-:W-:-:S06]  /*1930*/  DFMA R30, -R28, R10, 1 ;  /* 0x3ff000001c1e742b */ /* 0x001fcc000000010a */
[----:B------:R-:W-:Y:S02]  /*1940*/  DSETP.GEU.AND P0, PT, |R32|, |R12|, PT ;  /* 0x4000000c2000722a */ /* 0x000fe40003f0e200 */
[----:B------:R-:W-:-:S04]  /*1950*/  DFMA R30, R30, R30, R30 ;  /* 0x0000001e1e1e722b */ /* 0x000fc8000000001e */
[----:B------:R-:W-:Y:S02]  /*1960*/  FSEL R14, R32, R12, !P0 ;  /* 0x0000000c200e7208 */ /* 0x000fe40004000000 */
[----:B------:R-:W-:Y:S01]  /*1970*/  FSEL R15, R33, R13, !P0 ;  /* 0x0000000d210f7208 */ /* 0x000fe20004000000 */
[----:B------:R-:W-:Y:S02]  /*1980*/  DMUL R12, R32, R12 ;  /* 0x0000000c200c7228 */ /* 0x000fe40000000000 */
[----:B------:R-:W-:-:S03]  /*1990*/  DFMA R30, R10, R30, R10 ;  /* 0x0000001e0a1e722b */ /* 0x000fc6000000000a */
[----:B------:R-:W-:-:S03]  /*19a0*/  DMUL R10, R14, 0.5 ;  /* 0x3fe000000e0a7828 */ /* 0x000fc60000000000 */
[----:B------:R-:W-:Y:S02]  /*19b0*/  DSETP.GEU.AND P0, PT, R12, RZ, PT ;  /* 0x000000ff0c00722a */ /* 0x000fe40003f0e000 */
[----:B------:R-:W-:-:S05]  /*19c0*/  DFMA R14, -R28, R30, 1 ;  /* 0x3ff000001c0e742b */ /* 0x000fca000000011e */
[----:B------:R-:W-:Y:S02]  /*19d0*/  FSEL R12, R10, RZ, P0 ;  /* 0x000000ff0a0c7208 */ /* 0x000fe40000000000 */
[----:B------:R-:W-:Y:S01]  /*19e0*/  FSEL R13, R11, RZ, P0 ;  /* 0x000000ff0b0d7208 */ /* 0x000fe20000000000 */
[----:B------:R-:W-:-:S03]  /*19f0*/  DFMA R14, R30, R14, R30 ;  /* 0x0000000e1e0e722b */ /* 0x000fc6000000001e */
[----:B------:R-:W-:-:S05]  /*1a00*/  FSETP.GEU.AND P1, PT, |R13|, 6.5827683646048100446e-37, PT ;  /* 0x036000000d00780b */ /* 0x000fca0003f2e200 */
        /* <DEDUP_REMOVED lines=14> */
.L_x_11:
[----:B------:R-:W-:Y:S05]  /*1af0*/  BSYNC.RECONVERGENT B1 ;  /* 0x0000000000017941 */ /* 0x000fea0003800200 */
.L_x_10:
        /* <DEDUP_REMOVED lines=19> */
[----:B------:R-:W-:Y:S01]  /*1c30*/  MOV R11, R18 ;  /* 0x00000012000b7202 */ /* 0x000fe20000000f00 */
[----:B------:R-:W-:Y:S01]  /*1c40*/  IMAD.MOV.U32 R10, RZ, RZ, R19 ;  /* 0x000000ffff0a7224 */ /* 0x000fe200078e0013 */
[----:B------:R-:W-:Y:S01]  /*1c50*/  MOV R9, 0x1c90 ;  /* 0x00001c9000097802 */ /* 0x000fe20000000f00 */
[----:B0-----:R-:W-:Y:S02]  /*1c60*/  IMAD.U32 R12, RZ, RZ, UR6 ;  /* 0x00000006ff0c7e24 */ /* 0x001fe4000f8e00ff */
[----:B------:R-:W-:-:S07]  /*1c70*/  IMAD.U32 R13, RZ, RZ, UR7 ;  /* 0x00000007ff0d7e24 */ /* 0x000fce000f8e00ff */
[----:B------:R-:W-:Y:S05]  /*1c80*/  CALL.REL.NOINC `($__internal_0_$__cuda_sm20_div_rn_f64_full) ;  /* 0x0000001400a47944 */ /* 0x000fea0003c00000 */
[----:B------:R-:W-:-:S04]  /*1c90*/  LOP3.LUT R11, R11, R10, RZ, 0x3c, !PT ;  /* 0x0000000a0b0b7212 */ /* 0x000fc800078e3cff */
[----:B------:R-:W-:-:S04]  /*1ca0*/  LOP3.LUT R10, R11, R10, RZ, 0x3c, !PT ;  /* 0x0000000a0b0a7212 */ /* 0x000fc800078e3cff */
[----:B------:R-:W-:-:S07]  /*1cb0*/  LOP3.LUT R11, R11, R10, RZ, 0x3c, !PT ;  /* 0x0000000a0b0b7212 */ /* 0x000fce00078e3cff */
.L_x_13:
[----:B------:R-:W-:Y:S05]  /*1cc0*/  BSYNC.RECONVERGENT B1 ;  /* 0x0000000000017941 */ /* 0x000fea0003800200 */
.L_x_12:
        /* <DEDUP_REMOVED lines=14> */
[----:B------:R-:W-:-:S03]  /*1db0*/  DMUL R12, R32, R12 ;  /* 0x0000000c200c7228 */ /* 0x000fc60000000000 */
[----:B------:R-:W-:Y:S02]  /*1dc0*/  DFMA R24, -R28, R18, 1 ;  /* 0x3ff000001c18742b */ /* 0x000fe40000000112 */
[----:B------:R-:W-:-:S03]  /*1dd0*/  DMUL R14, R14, 0.5 ;  /* 0x3fe000000e0e7828 */ /* 0x000fc60000000000 */
[----:B------:R-:W-:-:S03]  /*1de0*/  DSETP.GEU.AND P0, PT, R12, RZ, PT ;  /* 0x000000ff0c00722a */ /* 0x000fc60003f0e000 */
[----:B------:R-:W-:-:S04]  /*1df0*/  DFMA R24, R18, R24, R18 ;  /* 0x000000181218722b */ /* 0x000fc80000000012 */
        /* <DEDUP_REMOVED lines=17> */
.L_x_15:
[----:B------:R-:W-:Y:S05]  /*1f10*/  BSYNC.RECONVERGENT B1 ;  /* 0x0000000000017941 */ /* 0x000fea0003800200 */
.L_x_14:
[----:B------:R-:W0:Y:S01]  /*1f20*/  LDCU UR6, c[0x0][0x3cc] ;  /* 0x00007980ff0677ac */ /* 0x000e220008000800 */
[----:B------:R-:W1:Y:S01]  /*1f30*/  LDC.64 R12, c[0x0][0x3c8] ;  /* 0x0000f200ff0c7b82 */ /* 0x000e620000000a00 */
[----:B------:R-:W-:Y:S01]  /*1f40*/  IMAD.MOV.U32 R10, RZ, RZ, 0x1 ;  /* 0x00000001ff0a7424 */ /* 0x000fe200078e00ff */
[----:B------:R-:W-:Y:S01]  /*1f50*/  DADD R22, R16, -R22 ;  /* 0x0000000010167229 */ /* 0x000fe20000000816 */
        /* <DEDUP_REMOVED lines=24> */
.L_x_17:
[----:B------:R-:W-:Y:S05]  /*20e0*/  BSYNC.RECONVERGENT B1 ;  /* 0x0000000000017941 */ /* 0x000fea0003800200 */
.L_x_16:
[C---:B------:R-:W-:Y:S01]  /*20f0*/  VIADD R22, R8.reuse, 0x1 ;  /* 0x0000000108167836 */ /* 0x040fe20000000000 */
[----:B------:R-:W0:Y:S01]  /*2100*/  LDCU.64 UR6, c[0x0][0x3b0] ;  /* 0x00007600ff0677ac */ /* 0x000e220008000a00 */
[C---:B------:R-:W-:Y:S02]  /*2110*/  VIADD R14, R8.reuse, 0xffffffff ;  /* 0xffffffff080e7836 */ /* 0x040fe40000000000 */
[----:B------:R-:W-:Y:S01]  /*2120*/  VIADD R12, R8, 0x2 ;  /* 0x00000002080c7836 */ /* 0x000fe20000000000 */
[----:B------:R-:W1:Y:S01]  /*2130*/  LDCU.64 UR8, c[0x0][0x3c8] ;  /* 0x00007900ff0877ac */ /* 0x000e620008000a00 */
[----:B------:R-:W2:Y:S01]  /*2140*/  I2F.F64.U32 R22, R22 ;  /* 0x0000001600167312 */ /* 0x000ea20000201800 */
[----:B------:R-:W-:-:S07]  /*2150*/  IMAD.MOV.U32 R9, RZ, RZ, RZ ;  /* 0x000000ffff097224 */ /* 0x000fce00078e00ff */
[----:B------:R-:W3:Y:S01]  /*2160*/  I2F.F64 R14, R14 ;  /* 0x0000000e000e7312 */ /* 0x000ee20000201c00 */
[----:B--2---:R-:W-:-:S07]  /*2170*/  DSETP.MAX.AND P0, P1, RZ, R22, PT ;  /* 0x00000016ff00722a */ /* 0x004fce000390f000 */
[----:B------:R-:W2:Y:S01]  /*2180*/  I2F.F64.U32 R12, R12 ;  /* 0x0000000c000c7312 */ /* 0x000ea20000201800 */
[----:B------:R-:W-:Y:S02]  /*2190*/  IMAD.MOV.U32 R24, RZ, RZ, R23 ;  /* 0x000000ffff187224 */ /* 0x000fe400078e0017 */
[----:B------:R-:W-:-:S03]  /*21a0*/  IMAD.MOV.U32 R23, RZ, RZ, RZ ;  /* 0x000000ffff177224 */ /* 0x000fc600078e00ff */
[----:B------:R-:W-:Y:S01]  /*21b0*/  FSEL R9, R9, R24, P0 ;  /* 0x0000001809097208 */ /* 0x000fe20000000000 */
[----:B---3--:R-:W-:Y:S01]  /*21c0*/  DSETP.MAX.AND P3, P4, RZ, R14, PT ;  /* 0x0000000eff00722a */ /* 0x008fe20003c6f000 */
[----:B------:R-:W-:Y:S01]  /*21d0*/  SEL R22, R23, R22, P0 ;  /* 0x0000001617167207 */ /* 0x000fe20000000000 */
[----:B------:R-:W-:Y:S01]  /*21e0*/  IMAD.MOV.U32 R33, RZ, RZ, R15 ;  /* 0x000000ffff217224 */ /* 0x000fe200078e000f */
[----:B------:R-:W-:Y:S01]  /*21f0*/  @P1 LOP3.LUT R9, R24, 0x80000, RZ, 0xfc, !PT ;  /* 0x0008000018091812 */ /* 0x000fe200078efcff */
[----:B------:R-:W-:Y:S01]  /*2200*/  IMAD.MOV.U32 R24, RZ, RZ, RZ ;  /* 0x000000ffff187224 */ /* 0x000fe200078e00ff */
[----:B--2---:R-:W-:Y:S01]  /*2210*/  DSETP.MAX.AND P1, P2, RZ, R12, PT ;  /* 0x0000000cff00722a */ /* 0x004fe20003a2f000 */
[----:B------:R-:W-:Y:S02]  /*2220*/  IMAD.MOV.U32 R25, RZ, RZ, R12 ;  /* 0x000000ffff197224 */ /* 0x000fe400078e000c */
[----:B------:R-:W-:Y:S02]  /*2230*/  IMAD.MOV.U32 R23, RZ, RZ, R9 ;  /* 0x000000ffff177224 */ /* 0x000fe400078e0009 */
[----:B------:R-:W-:Y:S01]  /*2240*/  IMAD.MOV.U32 R9, RZ, RZ, R14 ;  /* 0x000000ffff097224 */ /* 0x000fe200078e000e */
[----:B------:R-:W-:Y:S01]  /*2250*/  SEL R24, R24, R25, P1 ;  /* 0x0000001918187207 */ /* 0x000fe20000800000 */
[----:B------:R-:W-:Y:S01]  /*2260*/  VIADD R14, R8, 0xfffffffe ;  /* 0xfffffffe080e7836 */ /* 0x000fe20000000000 */
[----:B------:R-:W-:Y:S01]  /*2270*/  MOV R8, RZ ;  /* 0x000000ff00087202 */ /* 0x000fe20000000f00 */
[----:B------:R-:W-:Y:S01]  /*2280*/  IMAD.MOV.U32 R12, RZ, RZ, RZ ;  /* 0x000000ffff0c7224 */ /* 0x000fe200078e00ff */
[----:B------:R-:W-:-:S02]  /*2290*/  DSETP.GT.AND P0, PT, R22, R20, PT ;  /* 0x000000141600722a */ /* 0x000fc40003f04000 */
[----:B------:R-:W-:Y:S01]  /*22a0*/  FSEL R29, R8, R13, P1 ;  /* 0x0000000d081d7208 */ /* 0x000fe20000800000 */
[----:B------:R-:W2:Y:S01]  /*22b0*/  I2F.F64 R14, R14 ;  /* 0x0000000e000e7312 */ /* 0x000ea20000201c00 */
[----:B------:R-:W-:Y:S02]  /*22c0*/  SEL R12, R12, R9, P3 ;  /* 0x000000090c0c7207 */ /* 0x000fe40001800000 */
[----:B------:R-:W-:Y:S02]  /*22d0*/  FSEL R9, R8, R33, P3 ;  /* 0x0000002108097208 */ /* 0x000fe40001800000 */
[----:B------:R-:W-:Y:S02]  /*22e0*/  @P4 LOP3.LUT R9, R33, 0x80000, RZ, 0xfc, !PT ;  /* 0x0008000021094812 */ /* 0x000fe400078efcff */
[----:B------:R-:W-:Y:S02]  /*22f0*/  @P2 LOP3.LUT R29, R13, 0x80000, RZ, 0xfc, !PT ;  /* 0x000800000d1d2812 */ /* 0x000fe400078efcff */
[----:B------:R-:W-:Y:S01]  /*2300*/  FSEL R22, R20, R22, P0 ;  /* 0x0000001614167208 */ /* 0x000fe20000000000 */
[----:B------:R-:W-:Y:S01]  /*2310*/  IMAD.MOV.U32 R13, RZ, RZ, R9 ;  /* 0x000000ffff0d7224 */ /* 0x000fe200078e0009 */
[----:B------:R-:W-:Y:S01]  /*2320*/  FSEL R23, R21, R23, P0 ;  /* 0x0000001715177208 */ /* 0x000fe20000000000 */
[----:B------:R-:W-:Y:S01]  /*2330*/  IMAD.MOV.U32 R25, RZ, RZ, R29 ;  /* 0x000000ffff197224 */ /* 0x000fe200078e001d */
[----:B------:R-:W3:Y:S01]  /*2340*/  LDC.64 R8, c[0x0][0x388] ;  /* 0x0000e200ff087b82 */ /* 0x000ee20000000a00 */
[----:B--2---:R-:W-:Y:S01]  /*2350*/  DSETP.MAX.AND P2, P3, RZ, R14, PT ;  /* 0x0000000eff00722a */ /* 0x004fe20003b4f000 */
[----:B------:R-:W0:Y:S01]  /*2360*/  F2I.F64.TRUNC R22, R22 ;  /* 0x0000001600167311 */ /* 0x000e22000030d100 */
[----:B------:R-:W-:-:S02]  /*2370*/  DSETP.GT.AND P1, PT, R12, R20, PT ;  /* 0x000000140c00722a */ /* 0x000fc40003f24000 */
[----:B------:R-:W-:-:S04]  /*2380*/  DSETP.GT.AND P0, PT, R24, R20, PT ;  /* 0x000000141800722a */ /* 0x000fc80003f04000 */
[C---:B------:R-:W-:Y:S01]  /*2390*/  FSEL R28, R20.reuse, R12, P1 ;  /* 0x0000000c141c7208 */ /* 0x040fe20000800000 */
[----:B------:R-:W-:Y:S01]  /*23a0*/  IMAD.MOV.U32 R12, RZ, RZ, RZ ;  /* 0x000000ffff0c7224 */ /* 0x000fe200078e00ff */
[C---:B------:R-:W-:Y:S01]  /*23b0*/  FSEL R29, R21.reuse, R13, P1 ;  /* 0x0000000d151d7208 */ /* 0x040fe20000800000 */
[----:B------:R-:W-:Y:S01]  /*23c0*/  IMAD.MOV.U32 R13, RZ, RZ, R15 ;  /* 0x000000ffff0d7224 */ /* 0x000fe200078e000f */
[----:B------:R-:W-:Y:S02]  /*23d0*/  FSEL R24, R20, R24, P0 ;  /* 0x0000001814187208 */ /* 0x000fe40000000000 */
[----:B------:R-:W2:Y:S01]  /*23e0*/  F2I.F64.TRUNC R28, R28 ;  /* 0x0000001c001c7311 */ /* 0x000ea2000030d100 */
[----:B------:R-:W-:Y:S01]  /*23f0*/  FSEL R25, R21, R25, P0 ;  /* 0x0000001915197208 */ /* 0x000fe20000000000 */
[----:B0-----:R-:W-:Y:S01]  /*2400*/  IMAD R15, R22, UR7, R7 ;  /* 0x00000007160f7c24 */ /* 0x001fe2000f8e0207 */
[C---:B------:R-:W-:Y:S02]  /*2410*/  FSEL R23, R12.reuse, R13, P2 ;  /* 0x0000000d0c177208 */ /* 0x040fe40001000000 */
[----:B------:R-:W-:Y:S01]  /*2420*/  @P3 LOP3.LUT R23, R13, 0x80000, RZ, 0xfc, !PT ;  /* 0x000800000d173812 */ /* 0x000fe200078efcff */
[----:B------:R-:W-:Y:S01]  /*2430*/  IMAD R15, R15, UR6, R6 ;  /* 0x000000060f0f7c24 */ /* 0x000fe2000f8e0206 */
[----:B------:R-:W-:Y:S01]  /*2440*/  SEL R12, R12, R14, P2 ;  /* 0x0000000e0c0c7207 */ /* 0x000fe20001000000 */
[----:B------:R-:W0:Y:S02]  /*2450*/  F2I.F64.TRUNC R24, R24 ;  /* 0x0000001800187311 */ /* 0x000e24000030d100 */
[----:B------:R-:W-:-:S02]  /*2460*/  IMAD.MOV.U32 R13, RZ, RZ, R23 ;  /* 0x000000ffff0d7224 */ /* 0x000fc400078e0017 */
[----:B---3--:R-:W-:-:S04]  /*2470*/  IMAD.WIDE R22, R15, 0x8, R8 ;  /* 0x000000080f167825 */ /* 0x008fc800078e0208 */
[----:B------:R-:W-:Y:S01]  /*2480*/  DSETP.GT.AND P0, PT, R12, R20, PT ;  /* 0x000000140c00722a */ /* 0x000fe20003f04000 */
[--C-:B--2---:R-:W-:Y:S01]  /*2490*/  IMAD R29, R28, UR7, R7.reuse ;  /* 0x000000071c1d7c24 */ /* 0x104fe2000f8e0207 */
[----:B------:R-:W2:Y:S03]  /*24a0*/  LDG.E.64 R22, desc[UR4][R22.64] ;  /* 0x0000000416167981 */ /* 0x000ea6000c1e1b00 */
[----:B------:R-:W-:Y:S01]  /*24b0*/  IMAD R29, R29, UR6, R6 ;  /* 0x000000061d1d7c24 */ /* 0x000fe2000f8e0206 */
[----:B------:R-:W-:Y:S02]  /*24c0*/  FSEL R14, R20, R12, P0 ;  /* 0x0000000c140e7208 */ /* 0x000fe40000000000 */
[----:B------:R-:W-:Y:S01]  /*24d0*/  FSEL R15, R21, R13, P0 ;  /* 0x0000000d150f7208 */ /* 0x000fe20000000000 */
[----:B0-----:R-:W-:Y:S02]  /*24e0*/  IMAD R13, R24, UR7, R7 ;  /* 0x00000007180d7c24 */ /* 0x001fe4000f8e0207 */
[----:B------:R-:W-:Y:S01]  /*24f0*/  IMAD.WIDE R20, R29, 0x8, R8 ;  /* 0x000000081d147825 */ /* 0x000fe200078e0208 */
[----:B------:R-:W0:Y:S03]  /*2500*/  F2I.F64.TRUNC R14, R14 ;  /* 0x0000000e000e7311 */ /* 0x000e26000030d100 */
[----:B------:R-:W-:-:S02]  /*2510*/  IMAD R13, R13, UR6, R6 ;  /* 0x000000060d0d7c24 */ /* 0x000fc4000f8e0206 */
[----:B------:R-:W3:Y:S02]  /*2520*/  LDG.E.64 R20, desc[UR4][R20.64] ;  /* 0x0000000414147981 */ /* 0x000ee4000c1e1b00 */
[----:B------:R-:W-:-:S06]  /*2530*/  IMAD.WIDE R12, R13, 0x8, R8 ;  /* 0x000000080d0c7825 */ /* 0x000fcc00078e0208 */
[----:B------:R-:W4:Y:S01]  /*2540*/  LDG.E.64 R12, desc[UR4][R12.64] ;  /* 0x000000040c0c7981 */ /* 0x000f22000c1e1b00 */
[----:B0-----:R-:W-:-:S04]  /*2550*/  IMAD R7, R14, UR7, R7 ;  /* 0x000000070e077c24 */ /* 0x001fc8000f8e0207 */
[----:B------:R-:W-:Y:S01]  /*2560*/  IMAD R7, R7, UR6, R6 ;  /* 0x0000000607077c24 */ /* 0x000fe2000f8e0206 */
[----:B------:R-:W0:Y:S03]  /*2570*/  LDCU.64 UR6, c[0x0][0x3d0] ;  /* 0x00007a00ff0677ac */ /* 0x000e260008000a00 */
[----:B------:R-:W-:-:S06]  /*2580*/  IMAD.WIDE R6, R7, 0x8, R8 ;  /* 0x0000000807067825 */ /* 0x000fcc00078e0208 */
[----:B------:R-:W5:Y:S01]  /*2590*/  LDG.E.64 R6, desc[UR4][R6.64] ;  /* 0x0000000406067981 */ /* 0x000f62000c1e1b00 */
[----:B--2---:R-:W-:-:S08]  /*25a0*/  DADD R8, R22, R22 ;  /* 0x0000000016087229 */ /* 0x004fd00000000016 */
[----:B------:R-:W-:Y:S02]  /*25b0*/  DADD R8, R16, -R8 ;  /* 0x0000000010087229 */ /* 0x000fe40000000808 */
[----:B---3--:R-:W-:-:S06]  /*25c0*/  DADD R24, R20, -R26 ;  /* 0x0000000014187229 */ /* 0x008fcc000000081a */
[----:B----4-:R-:W-:Y:S02]  /*25d0*/  DADD R14, R12, R8 ;  /* 0x000000000c0e7229 */ /* 0x010fe40000000008 */
[----:B0-----:R-:W-:Y:S02]  /*25e0*/  DADD R8, -RZ, |UR6| ;  /* 0x40000006ff087e29 */ /* 0x001fe40008000100 */
[----:B------:R-:W-:Y:S02]  /*25f0*/  DADD R24, R22, R24 ;  /* 0x0000000016187229 */ /* 0x000fe40000000018 */
[----:B-1----:R-:W-:-:S06]  /*2600*/  DFMA R26, R18, UR8, R10 ;  /* 0x00000008121a7c2b */ /* 0x002fcc000800000a */
[----:B------:R-:W-:Y:S01]  /*2610*/  DMUL R28, R24, R14 ;  /* 0x0000000e181c7228 */ /* 0x000fe20000000000 */
[----:B------:R-:W-:Y:S01]  /*2620*/  IMAD.MOV.U32 R10, RZ, RZ, R9 ;  /* 0x000000ffff0a7224 */ /* 0x000fe200078e0009 */
[----:B------:R-:W-:Y:S01]  /*2630*/  MOV R9, 0x2660 ;  /* 0x0000266000097802 */ /* 0x000fe20000000f00 */
[----:B------:R-:W-:-:S08]  /*2640*/  IMAD.MOV.U32 R11, RZ, RZ, R8 ;  /* 0x000000ffff0b7224 */ /* 0x000fd000078e0008 */
        /* <DEDUP_REMOVED lines=18> */
.L_x_18:
[----:B------:R-:W-:Y:S01]  /*2770*/  FSEL R19, R11, 1.875, P2 ;  /* 0x3ff000000b137808 */ /* 0x000fe20001000000 */
[----:B------:R-:W-:Y:S01]  /*2780*/  IMAD.MOV.U32 R8, RZ, RZ, 0x1 ;  /* 0x00000001ff087424 */ /* 0x000fe200078e00ff */
[----:B------:R-:W-:Y:S01]  /*2790*/  FSEL R18, R10, RZ, P2 ;  /* 0x000000ff0a127208 */ /* 0x000fe20001000000 */
[----:B------:R-:W-:Y:S01]  /*27a0*/  DSETP.GEU.AND P0, PT, |R24|, |R14|, PT ;  /* 0x4000000e1800722a */ /* 0x000fe20003f0e200 */
[----:B------:R-:W0:Y:S01]  /*27b0*/  MUFU.RCP64H R9, R19 ;  /* 0x0000001300097308 */ /* 0x000e220000001800 */
[----:B------:R-:W-:Y:S04]  /*27c0*/  BSSY.RECONVERGENT B1, `(.L_x_19) ;  /* 0x000001b000017945 */ /* 0x000fe80003800200 */
[----:B------:R-:W-:Y:S02]  /*27d0*/  FSEL R12, R24, R14, !P0 ;  /* 0x0000000e180c7208 */ /* 0x000fe40004000000 */
[----:B------:R-:W-:Y:S01]  /*27e0*/  FSEL R13, R25, R15, !P0 ;  /* 0x0000000f190d7208 */ /* 0x000fe20004000000 */
[----:B------:R-:W-:-:S02]  /*27f0*/  DSETP.GEU.AND P0, PT, R28, RZ, PT ;  /* 0x000000ff1c00722a */ /* 0x000fc40003f0e000 */
[----:B0-----:R-:W-:-:S08]  /*2800*/  DFMA R10, -R18, R8, 1 ;  /* 0x3ff00000120a742b */ /* 0x001fd00000000108 */
[----:B------:R-:W-:-:S08]  /*2810*/  DFMA R10, R10, R10, R10 ;  /* 0x0000000a0a0a722b */ /* 0x000fd0000000000a */
[----:B------:R-:W-:Y:S02]  /*2820*/  DFMA R10, R8, R10, R8 ;  /* 0x0000000a080a722b */ /* 0x000fe40000000008 */
[----:B------:R-:W-:-:S06]  /*2830*/  DMUL R8, R12, 0.5 ;  /* 0x3fe000000c087828 */ /* 0x000fcc0000000000 */
[----:B------:R-:W-:-:S04]  /*2840*/  DFMA R12, -R18, R10, 1 ;  /* 0x3ff00000120c742b */ /* 0x000fc8000000010a */
[----:B------:R-:W-:Y:S02]  /*2850*/  FSEL R14, R8, RZ, P0 ;  /* 0x000000ff080e7208 */ /* 0x000fe40000000000 */
[----:B------:R-:W-:Y:S02]  /*2860*/  FSEL R15, R9, RZ, P0 ;  /* 0x000000ff090f7208 */ /* 0x000fe40000000000 */
[----:B------:R-:W-:Y:S02]  /*2870*/  DFMA R12, R10, R12, R10 ;  /* 0x0000000c0a0c722b */ /* 0x000fe4000000000a */
[----:B------:R-:W-:-:S06]  /*2880*/  FSETP.GEU.AND P1, PT, |R15|, 6.5827683646048100446e-37, PT ;  /* 0x036000000f00780b */ /* 0x000fcc0003f2e200 */
[----:B------:R-:W-:-:S08]  /*2890*/  DMUL R28, R12, R14 ;  /* 0x0000000e0c1c7228 */ /* 0x000fd00000000000 */
[----:B------:R-:W-:-:S08]  /*28a0*/  DFMA R8, -R18, R28, R14 ;  /* 0x0000001c1208722b */ /* 0x000fd0000000010e */
[----:B------:R-:W-:-:S10]  /*28b0*/  DFMA R28, R12, R8, R28 ;  /* 0x000000080c1c722b */ /* 0x000fd4000000001c */
[----:B------:R-:W-:-:S05]  /*28c0*/  FFMA R8, RZ, R19, R29 ;  /* 0x00000013ff087223 */ /* 0x000fca000000001d */
[----:B------:R-:W-:-:S13]  /*28d0*/  FSETP.GT.AND P0, PT, |R8|, 1.469367938527859385e-39, PT ;  /* 0x001000000800780b */ /* 0x000fda0003f04200 */
[----:B------:R-:W-:Y:S05]  /*28e0*/  @P0 BRA P1, `(.L_x_20) ;  /* 0x0000000000200947 */ /* 0x000fea0000800000 */
[----:B------:R-:W-:Y:S01]  /*28f0*/  IMAD.MOV.U32 R11, RZ, RZ, R14 ;  /* 0x000000ffff0b7224 */ /* 0x000fe200078e000e */
[----:B------:R-:W-:Y:S01]  /*2900*/  MOV R12, R18 ;  /* 0x00000012000c7202 */ /* 0x000fe20000000f00 */
[----:B------:R-:W-:Y:S01]  /*2910*/  IMAD.MOV.U32 R10, RZ, RZ, R15 ;  /* 0x000000ffff0a7224 */ /* 0x000fe200078e000f */
[----:B------:R-:W-:Y:S01]  /*2920*/  MOV R9, 0x2950 ;  /* 0x0000295000097802 */ /* 0x000fe20000000f00 */
[----:B------:R-:W-:-:S07]  /*2930*/  IMAD.MOV.U32 R13, RZ, RZ, R19 ;  /* 0x000000ffff0d7224 */ /* 0x000fce00078e0013 */
[----:B------:R-:W-:Y:S05]  /*2940*/  CALL.REL.NOINC `($__internal_0_$__cuda_sm20_div_rn_f64_full) ;  /* 0x0000000800747944 */ /* 0x000fea0003c00000 */
[----:B------:R-:W-:Y:S02]  /*2950*/  IMAD.MOV.U32 R28, RZ, RZ, R11 ;  /* 0x000000ffff1c7224 */ /* 0x000fe400078e000b */
[----:B------:R-:W-:-:S07]  /*2960*/  IMAD.MOV.U32 R29, RZ, RZ, R10 ;  /* 0x000000ffff1d7224 */ /* 0x000fce00078e000a */
.L_x_20:
[----:B------:R-:W-:Y:S05]  /*2970*/  BSYNC.RECONVERGENT B1 ;  /* 0x0000000000017941 */ /* 0x000fea0003800200 */
.L_x_19:
        /* <DEDUP_REMOVED lines=25> */
[----:B------:R-:W-:Y:S02]  /*2b10*/  IMAD.MOV.U32 R8, RZ, RZ, R11 ;  /* 0x000000ffff087224 */ /* 0x000fe400078e000b */
[----:B------:R-:W-:-:S07]  /*2b20*/  IMAD.MOV.U32 R9, RZ, RZ, R10 ;  /* 0x000000ffff097224 */ /* 0x000fce00078e000a */
.L_x_22:
[----:B------:R-:W-:Y:S05]  /*2b30*/  BSYNC.RECONVERGENT B1 ;  /* 0x0000000000017941 */ /* 0x000fea0003800200 */
.L_x_21:
        /* <DEDUP_REMOVED lines=36> */
.L_x_24:
[----:B------:R-:W-:Y:S05]  /*2d80*/  BSYNC.RECONVERGENT B1 ;  /* 0x0000000000017941 */ /* 0x000fea0003800200 */
.L_x_23:
        /* <DEDUP_REMOVED lines=27> */
.L_x_26:
[----:B------:R-:W-:Y:S05]  /*2f40*/  BSYNC.RECONVERGENT B1 ;  /* 0x0000000000017941 */ /* 0x000fea0003800200 */
.L_x_25:
[----:B------:R-:W0:Y:S08]  /*2f50*/  LDC.64 R14, c[0x0][0x398] ;  /* 0x0000e600ff0e7b82 */ /* 0x000e300000000a00 */
[----:B------:R-:W1:Y:S08]  /*2f60*/  LDC.64 R12, c[0x0][0x3a0] ;  /* 0x0000e800ff0c7b82 */ /* 0x000e700000000a00 */
[----:B------:R-:W2:Y:S01]  /*2f70*/  LDC.64 R10, c[0x0][0x3a8] ;  /* 0x0000ea00ff0a7b82 */ /* 0x000ea20000000a00 */
[----:B------:R-:W-:Y:S01]  /*2f80*/  IMAD.MOV.U32 R16, RZ, RZ, RZ ;  /* 0x000000ffff107224 */ /* 0x000fe200078e00ff */
[----:B------:R-:W3:Y:S01]  /*2f90*/  LDCU.64 UR8, c[0x0][0x3d0] ;  /* 0x00007a00ff0877ac */ /* 0x000ee20008000a00 */
[----:B------:R-:W4:Y:S01]  /*2fa0*/  LDCU.64 UR6, c[0x0][0x390] ;  /* 0x00007200ff0677ac */ /* 0x000f220008000a00 */
[----:B0-----:R-:W-:-:S06]  /*2fb0*/  IMAD.WIDE R14, R0, 0x8, R14 ;  /* 0x00000008000e7825 */ /* 0x001fcc00078e020e */
[----:B------:R-:W5:Y:S01]  /*2fc0*/  LDG.E.64 R14, desc[UR4][R14.64] ;  /* 0x000000040e0e7981 */ /* 0x000f62000c1e1b00 */
[----:B-1----:R-:W-:-:S06]  /*2fd0*/  IMAD.WIDE R12, R0, 0x8, R12 ;  /* 0x00000008000c7825 */ /* 0x002fcc00078e020c */
[----:B------:R-:W4:Y:S01]  /*2fe0*/  LDG.E.64 R12, desc[UR4][R12.64] ;  /* 0x000000040c0c7981 */ /* 0x000f22000c1e1b00 */
[----:B--2---:R-:W-:-:S06]  /*2ff0*/  IMAD.WIDE R10, R0, 0x8, R10 ;  /* 0x00000008000a7825 */ /* 0x004fcc00078e020a */
[----:B------:R-:W2:Y:S01]  /*3000*/  LDG.E.64 R10, desc[UR4][R10.64] ;  /* 0x000000040a0a7981 */ /* 0x000ea2000c1e1b00 */
[----:B---3--:R-:W-:Y:S01]  /*3010*/  DFMA R6, R6, UR8, R8 ;  /* 0x0000000806067c2b */ /* 0x008fe20008000008 */
[----:B------:R-:W-:Y:S01]  /*3020*/  IMAD.MOV.U32 R8, RZ, RZ, RZ ;  /* 0x000000ffff087224 */ /* 0x000fe200078e00ff */
[----:B-----5:R-:W-:Y:S01]  /*3030*/  DSETP.MAX.AND P0, P1, RZ, R14, PT ;  /* 0x0000000eff00722a */ /* 0x020fe2000390f000 */
[----:B------:R-:W-:Y:S02]  /*3040*/  IMAD.MOV.U32 R19, RZ, RZ, R15 ;  /* 0x000000ffff137224 */ /* 0x000fe400078e000f */
[----:B------:R-:W-:-:S03]  /*3050*/  IMAD.MOV.U32 R17, RZ, RZ, R14 ;  /* 0x000000ffff117224 */ /* 0x000fc600078e000e */
[C---:B------:R-:W-:Y:S02]  /*3060*/  FSEL R21, R16.reuse, R19, P0 ;  /* 0x0000001310157208 */ /* 0x040fe40000000000 */
[----:B------:R-:W-:Y:S01]  /*3070*/  SEL R16, R16, R17, P0 ;  /* 0x0000001110107207 */ /* 0x000fe20000000000 */
[----:B------:R-:W-:-:S05]  /*3080*/  DSETP.GT.AND P0, PT, R14, RZ, PT ;  /* 0x000000ff0e00722a */ /* 0x000fca0003f04000 */
[----:B------:R-:W-:Y:S01]  /*3090*/  @P1 LOP3.LUT R21, R19, 0x80000, RZ, 0xfc, !PT ;  /* 0x0008000013151812 */ /* 0x000fe200078efcff */
[----:B----4-:R-:W-:Y:S01]  /*30a0*/  DSETP.MAX.AND P1, P2, RZ, R12, PT ;  /* 0x0000000cff00722a */ /* 0x010fe20003a2f000 */
[----:B------:R-:W-:Y:S01]  /*30b0*/  FSEL R14, R14, RZ, !P0 ;  /* 0x000000ff0e0e7208 */ /* 0x000fe20004000000 */
[----:B--2---:R-:W-:Y:S01]  /*30c0*/  IMAD.MOV.U32 R9, RZ, RZ, R10 ;  /* 0x000000ffff097224 */ /* 0x004fe200078e000a */
[----:B------:R-:W-:Y:S02]  /*30d0*/  MOV R17, R21 ;  /* 0x0000001500117202 */ /* 0x000fe40000000f00 */
[----:B------:R-:W-:Y:S01]  /*30e0*/  FSEL R15, R15, RZ, !P0 ;  /* 0x000000ff0f0f7208 */ /* 0x000fe20004000000 */
[----:B------:R-:W-:-:S03]  /*30f0*/  DSETP.GT.AND P0, PT, R12, RZ, PT ;  /* 0x000000ff0c00722a */ /* 0x000fc60003f04000 */
[----:B------:R-:W-:-:S08]  /*3100*/  DMUL R4, R4, R16 ;  /* 0x0000001004047228 */ /* 0x000fd00000000000 */
[----:B------:R-:W-:Y:S01]  /*3110*/  DFMA R2, R2, R14, R4 ;  /* 0x0000000e0202722b */ /* 0x000fe20000000004 */
[----:B------:R-:W-:Y:S01]  /*3120*/  IMAD.MOV.U32 R15, RZ, RZ, R12 ;  /* 0x000000ffff0f7224 */ /* 0x000fe200078e000c */
[----:B------:R-:W-:Y:S01]  /*3130*/  FSEL R12, R12, RZ, !P0 ;  /* 0x000000ff0c0c7208 */ /* 0x000fe20004000000 */
[----:B------:R-:W-:Y:S01]  /*3140*/  IMAD.MOV.U32 R14, RZ, RZ, R13 ;  /* 0x000000ffff0e7224 */ /* 0x000fe200078e000d */
[----:B------:R-:W-:Y:S02]  /*3150*/  FSEL R13, R13, RZ, !P0 ;  /* 0x000000ff0d0d7208 */ /* 0x000fe40004000000 */
[----:B------:R-:W-:Y:S01]  /*3160*/  CS2R R4, SRZ ;  /* 0x0000000000047805 */ /* 0x000fe2000001ff00 */
[----:B------:R-:W-:-:S03]  /*3170*/  DSETP.GT.AND P0, PT, R10, RZ, PT ;  /* 0x000000ff0a00722a */ /* 0x000fc60003f04000 */
[----:B------:R-:W-:Y:S02]  /*3180*/  DFMA R2, R30, R12, R2 ;  /* 0x0000000c1e02722b */ /* 0x000fe40000000002 */
[----:B------:R-:W-:Y:S01]  /*3190*/  FSEL R5, R5, R14, P1 ;  /* 0x0000000e05057208 */ /* 0x000fe20000800000 */
[----:B------:R-:W0:Y:S01]  /*31a0*/  LDC.64 R12, c[0x0][0x380] ;  /* 0x0000e000ff0c7b82 */ /* 0x000e220000000a00 */
[----:B------:R-:W-:Y:S02]  /*31b0*/  SEL R4, R4, R15, P1 ;  /* 0x0000000f04047207 */ /* 0x000fe40000800000 */
[----:B------:R-:W-:Y:S01]  /*31c0*/  @P2 LOP3.LUT R5, R14, 0x80000, RZ, 0xfc, !PT ;  /* 0x000800000e052812 */ /* 0x000fe200078efcff */
[----:B------:R-:W-:-:S05]  /*31d0*/  DSETP.MAX.AND P1, P2, RZ, R10, PT ;  /* 0x0000000aff00722a */ /* 0x000fca0003a2f000 */
[----:B------:R-:W-:Y:S01]  /*31e0*/  DFMA R2, R26, R4, R2 ;  /* 0x000000041a02722b */ /* 0x000fe20000000002 */
[----:B------:R-:W-:Y:S02]  /*31f0*/  FSEL R15, R8, R11, P1 ;  /* 0x0000000b080f7208 */ /* 0x000fe40000800000 */
[----:B------:R-:W-:Y:S02]  /*3200*/  FSEL R4, R10, RZ, !P0 ;  /* 0x000000ff0a047208 */ /* 0x000fe40004000000 */
[C---:B------:R-:W-:Y:S02]  /*3210*/  FSEL R5, R11.reuse, RZ, !P0 ;  /* 0x000000ff0b057208 */ /* 0x040fe40004000000 */
[----:B------:R-:W-:Y:S02]  /*3220*/  IADD3 R8, P0, PT, R0, UR6, RZ ;  /* 0x0000000600087c10 */ /* 0x000fe4000ff1e0ff */
[----:B------:R-:W-:Y:S02]  /*3230*/  @P2 LOP3.LUT R15, R11, 0x80000, RZ, 0xfc, !PT ;  /* 0x000800000b0f2812 */ /* 0x000fe400078efcff */
[----:B------:R-:W-:Y:S01]  /*3240*/  DFMA R2, R28, R4, R2 ;  /* 0x000000041c02722b */ /* 0x000fe20000000002 */
[----:B------:R-:W-:-:S02]  /*3250*/  IMAD.MOV.U32 R4, RZ, RZ, RZ ;  /* 0x000000ffff047224 */ /* 0x000fc400078e00ff */
[----:B------:R-:W-:-:S03]  /*3260*/  IMAD.MOV.U32 R5, RZ, RZ, R15 ;  /* 0x000000ffff057224 */ /* 0x000fc600078e000f */
[----:B------:R-:W-:Y:S02]  /*3270*/  SEL R4, R4, R9, P1 ;  /* 0x0000000904047207 */ /* 0x000fe40000800000 */
[----:B------:R-:W-:-:S04]  /*3280*/  LEA.HI.X.SX32 R9, R0, UR7, 0x1, P0 ;  /* 0x0000000700097c11 */ /* 0x000fc800080f0eff */
[----:B------:R-:W-:Y:S01]  /*3290*/  DFMA R2, R6, R4, R2 ;  /* 0x000000040602722b */ /* 0x000fe20000000002 */
[----:B0-----:R-:W-:-:S06]  /*32a0*/  IMAD.WIDE R4, R0, 0x8, R12 ;  /* 0x0000000800047825 */ /* 0x001fcc00078e020c */
[----:B------:R-:W-:Y:S04]  /*32b0*/  STG.E.64 desc[UR4][R4.64], R2 ;  /* 0x0000000204007986 */ /* 0x000fe8000c101b04 */
[----:B------:R-:W2:Y:S02]  /*32c0*/  LDG.E.U8 R8, desc[UR4][R8.64] ;  /* 0x0000000408087981 */ /* 0x000ea4000c1e1100 */
[----:B--2---:R-:W-:-:S04]  /*32d0*/  ISETP.NE.AND P0, PT, R8, RZ, PT ;  /* 0x000000ff0800720c */ /* 0x004fc80003f05270 */
[----:B------:R-:W-:Y:S02]  /*32e0*/  FSEL R6, R2, RZ, !P0 ;  /* 0x000000ff02067208 */ /* 0x000fe40004000000 */
[----:B------:R-:W-:-:S05]  /*32f0*/  FSEL R7, R3, RZ, !P0 ;  /* 0x000000ff03077208 */ /* 0x000fca0004000000 */
[----:B------:R-:W-:Y:S01]  /*3300*/  STG.E.64 desc[UR4][R4.64], R6 ;  /* 0x0000000604007986 */ /* 0x000fe2000c101b04 */
[----:B------:R-:W-:Y:S05]  /*3310*/  EXIT ;  /* 0x000000000000794d */ /* 0x000fea0003800000 */
        .weak           $__internal_0_$__cuda_sm20_div_rn_f64_full
        .type           $__internal_0_$__cuda_sm20_div_rn_f64_full,@function
        .size           $__internal_0_$__cuda_sm20_div_rn_f64_full,($_Z11extend_stepPdPKdPKbS1_S1_S1_iiidddi$__internal_accurate_pow - $__internal_0_$__cuda_sm20_div_rn_f64_full)
$__internal_0_$__cuda_sm20_div_rn_f64_full:
[----:B------:R-:W-:Y:S01]  /*3320*/  IMAD.MOV.U32 R39, RZ, RZ, R10 ;  /* 0x000000ffff277224 */ /* 0x000fe200078e000a */
[C---:B------:R-:W-:Y:S01]  /*3330*/  FSETP.GEU.AND P0, PT, |R13|.reuse, 1.469367938527859385e-39, PT ;  /* 0x001000000d00780b */ /* 0x040fe20003f0e200 */
[----:B------:R-:W-:Y:S01]  /*3340*/  IMAD.MOV.U32 R35, RZ, RZ, R13 ;  /* 0x000000ffff237224 */ /* 0x000fe200078e000d */
[----:B------:R-:W-:Y:S01]  /*3350*/  LOP3.LUT R10, R13, 0x800fffff, RZ, 0xc0, !PT ;  /* 0x800fffff0d0a7812 */ /* 0x000fe200078ec0ff */
[--C-:B------:R-:W-:Y:S01]  /*3360*/  IMAD.MOV.U32 R34, RZ, RZ, R12.reuse ;  /* 0x000000ffff227224 */ /* 0x100fe200078e000c */
[C---:B------:R-:W-:Y:S01]  /*3370*/  FSETP.GEU.AND P2, PT, |R39|.reuse, 1.469367938527859385e-39, PT ;  /* 0x001000002700780b */ /* 0x040fe20003f4e200 */
[----:B------:R-:W-:Y:S01]  /*3380*/  IMAD.MOV.U32 R38, RZ, RZ, R11 ;  /* 0x000000ffff267224 */ /* 0x000fe200078e000b */
[----:B------:R-:W-:Y:S01]  /*3390*/  LOP3.LUT R37, R10, 0x3ff00000, RZ, 0xfc, !PT ;  /* 0x3ff000000a257812 */ /* 0x000fe200078efcff */
[----:B------:R-:W-:Y:S01]  /*33a0*/  IMAD.MOV.U32 R36, RZ, RZ, R12 ;  /* 0x000000ffff247224 */ /* 0x000fe200078e000c */
[----:B------:R-:W-:Y:S01]  /*33b0*/  LOP3.LUT R10, R39, 0x7ff00000, RZ, 0xc0, !PT ;  /* 0x7ff00000270a7812 */ /* 0x000fe200078ec0ff */
[----:B------:R-:W-:Y:S01]  /*33c0*/  IMAD.MOV.U32 R42, RZ, RZ, R38 ;  /* 0x000000ffff2a7224 */ /* 0x000fe200078e0026 */
[----:B------:R-:W-:Y:S01]  /*33d0*/  LOP3.LUT R12, R13, 0x7ff00000, RZ, 0xc0, !PT ;  /* 0x7ff000000d0c7812 */ /* 0x000fe200078ec0ff */
[----:B------:R-:W-:Y:S01]  /*33e0*/  IMAD.MOV.U32 R40, RZ, RZ, 0x1 ;  /* 0x00000001ff287424 */ /* 0x000fe200078e00ff */
[----:B------:R-:W-:Y:S01]  /*33f0*/  BSSY.RECONVERGENT B0, `(.L_x_27) ;  /* 0x0000053000007945 */ /* 0x000fe20003800200 */
[----:B------:R-:W-:Y:S01]  /*3400*/  @!P0 DMUL R36, R34, 8.98846567431157953865e+307 ;  /* 0x7fe0000022248828 */ /* 0x000fe20000000000 */
[----:B------:R-:W-:-:S03]  /*3410*/  ISETP.GE.U32.AND P1, PT, R10, R12, PT ;  /* 0x0000000c0a00720c */ /* 0x000fc60003f26070 */
[----:B------:R-:W-:Y:S02]  /*3420*/  @!P2 LOP3.LUT R11, R35, 0x7ff00000, RZ, 0xc0, !PT ;  /* 0x7ff00000230ba812 */ /* 0x000fe400078ec0ff */
[----:B------:R-:W0:Y:S01]  /*3430*/  MUFU.RCP64H R41, R37 ;  /* 0x0000002500297308 */ /* 0x000e220000001800 */
[----:B------:R-:W-:Y:S02]  /*3440*/  @!P2 MOV R44, RZ ;  /* 0x000000ff002ca202 */ /* 0x000fe40000000f00 */
[----:B------:R-:W-:Y:S01]  /*3450*/  @!P2 ISETP.GE.U32.AND P3, PT, R10, R11, PT ;  /* 0x0000000b0a00a20c */ /* 0x000fe20003f66070 */
[----:B------:R-:W-:Y:S01]  /*3460*/  IMAD.MOV.U32 R11, RZ, RZ, 0x1ca00000 ;  /* 0x1ca00000ff0b7424 */ /* 0x000fe200078e00ff */
[----:B------:R-:W-:-:S04]  /*3470*/  @!P0 LOP3.LUT R12, R37, 0x7ff00000, RZ, 0xc0, !PT ;  /* 0x7ff00000250c8812 */ /* 0x000fc800078ec0ff */
[C---:B------:R-:W-:Y:S02]  /*3480*/  @!P2 SEL R14, R11.reuse, 0x63400000, !P3 ;  /* 0x634000000b0ea807 */ /* 0x040fe40005800000 */
[----:B------:R-:W-:Y:S02]  /*3490*/  SEL R13, R11, 0x63400000, !P1 ;  /* 0x634000000b0d7807 */ /* 0x000fe40004800000 */
[--C-:B------:R-:W-:Y:S02]  /*34a0*/  @!P2 LOP3.LUT R14, R14, 0x80000000, R39.reuse, 0xf8, !PT ;  /* 0x800000000e0ea812 */ /* 0x100fe400078ef827 */
[----:B------:R-:W-:Y:S01]  /*34b0*/  LOP3.LUT R43, R13, 0x800fffff, R39, 0xf8, !PT ;  /* 0x800fffff0d2b7812 */ /* 0x000fe200078ef827 */
[----:B------:R-:W-:Y:S01]  /*34c0*/  IMAD.MOV.U32 R13, RZ, RZ, R10 ;  /* 0x000000ffff0d7224 */ /* 0x000fe200078e000a */
[----:B------:R-:W-:-:S06]  /*34d0*/  @!P2 LOP3.LUT R45, R14, 0x100000, RZ, 0xfc, !PT ;  /* 0x001000000e2da812 */ /* 0x000fcc00078efcff */
[----:B------:R-:W-:Y:S02]  /*34e0*/  @!P2 DFMA R42, R42, 2, -R44 ;  /* 0x400000002a2aa82b */ /* 0x000fe4000000082c */
[----:B0-----:R-:W-:-:S08]  /*34f0*/  DFMA R44, R40, -R36, 1 ;  /* 0x3ff00000282c742b */ /* 0x001fd00000000824 */
[----:B------:R-:W-:Y:S01]  /*3500*/  DFMA R44, R44, R44, R44 ;  /* 0x0000002c2c2c722b */ /* 0x000fe2000000002c */
[----:B------:R-:W-:-:S05]  /*3510*/  @!P2 LOP3.LUT R13, R43, 0x7ff00000, RZ, 0xc0, !PT ;  /* 0x7ff000002b0da812 */ /* 0x000fca00078ec0ff */
[----:B------:R-:W-:Y:S02]  /*3520*/  VIADD R14, R13, 0xffffffff ;  /* 0xffffffff0d0e7836 */ /* 0x000fe40000000000 */
[----:B------:R-:W-:-:S03]  /*3530*/  DFMA R40, R40, R44, R40 ;  /* 0x0000002c2828722b */ /* 0x000fc60000000028 */
[----:B------:R-:W-:Y:S01]  /*3540*/  ISETP.GT.U32.AND P0, PT, R14, 0x7feffffe, PT ;  /* 0x7feffffe0e00780c */ /* 0x000fe20003f04070 */
[----:B------:R-:W-:-:S04]  /*3550*/  VIADD R14, R12, 0xffffffff ;  /* 0xffffffff0c0e7836 */ /* 0x000fc80000000000 */
[----:B------:R-:W-:Y:S01]  /*3560*/  DFMA R46, R40, -R36, 1 ;  /* 0x3ff00000282e742b */ /* 0x000fe20000000824 */
[----:B------:R-:W-:-:S07]  /*3570*/  ISETP.GT.U32.OR P0, PT, R14, 0x7feffffe, P0 ;  /* 0x7feffffe0e00780c */ /* 0x000fce0000704470 */
[----:B------:R-:W-:-:S08]  /*3580*/  DFMA R46, R40, R46, R40 ;  /* 0x0000002e282e722b */ /* 0x000fd00000000028 */
[----:B------:R-:W-:-:S08]  /*3590*/  DMUL R44, R46, R42 ;  /* 0x0000002a2e2c7228 */ /* 0x000fd00000000000 */
[----:B------:R-:W-:-:S08]  /*35a0*/  DFMA R40, R44, -R36, R42 ;  /* 0x800000242c28722b */ /* 0x000fd0000000002a */
[----:B------:R-:W-:Y:S01]  /*35b0*/  DFMA R40, R46, R40, R44 ;  /* 0x000000282e28722b */ /* 0x000fe2000000002c */
[----:B------:R-:W-:Y:S10]  /*35c0*/  @P0 BRA `(.L_x_28) ;  /* 0x0000000000740947 */ /* 0x000ff40003800000 */
[----:B------:R-:W-:-:S04]  /*35d0*/  LOP3.LUT R12, R35, 0x7ff00000, RZ, 0xc0, !PT ;  /* 0x7ff00000230c7812 */ /* 0x000fc800078ec0ff */
[CC--:B------:R-:W-:Y:S02]  /*35e0*/  VIADDMNMX R13, R10.reuse, -R12.reuse, 0xb9600000, !PT ;  /* 0xb96000000a0d7446 */ /* 0x0c0fe4000780090c */
[----:B------:R-:W-:Y:S01]  /*35f0*/  ISETP.GE.U32.AND P0, PT, R10, R12, PT ;  /* 0x0000000c0a00720c */ /* 0x000fe20003f06070 */
[----:B------:R-:W-:Y:S01]  /*3600*/  IMAD.MOV.U32 R10, RZ, RZ, RZ ;  /* 0x000000ffff0a7224 */ /* 0x000fe200078e00ff */
[----:B------:R-:W-:Y:S02]  /*3610*/  VIMNMX R13, PT, PT, R13, 0x46a00000, PT ;  /* 0x46a000000d0d7848 */ /* 0x000fe40003fe0100 */
[----:B------:R-:W-:-:S05]  /*3620*/  SEL R11, R11, 0x63400000, !P0 ;  /* 0x634000000b0b7807 */ /* 0x000fca0004000000 */
[----:B------:R-:W-:-:S04]  /*3630*/  IMAD.IADD R13, R13, 0x1, -R11 ;  /* 0x000000010d0d7824 */ /* 0x000fc800078e0a0b */
[----:B------:R-:W-:-:S06]  /*3640*/  VIADD R11, R13, 0x7fe00000 ;  /* 0x7fe000000d0b7836 */ /* 0x000fcc0000000000 */
[----:B------:R-:W-:-:S10]  /*3650*/  DMUL R44, R40, R10 ;  /* 0x0000000a282c7228 */ /* 0x000fd40000000000 */
[----:B------:R-:W-:-:S13]  /*3660*/  FSETP.GTU.AND P0, PT, |R45|, 1.469367938527859385e-39, PT ;  /* 0x001000002d00780b */ /* 0x000fda0003f0c200 */
[----:B------:R-:W-:Y:S05]  /*3670*/  @P0 BRA `(.L_x_29) ;  /* 0x0000000000a80947 */ /* 0x000fea0003800000 */
[----:B------:R-:W-:-:S06]  /*3680*/  DFMA R36, R40, -R36, R42 ;  /* 0x800000242824722b */ /* 0x000fcc000000002a */
[----:B------:R-:W-:-:S04]  /*3690*/  IMAD.MOV.U32 R36, RZ, RZ, RZ ;  /* 0x000000ffff247224 */ /* 0x000fc800078e00ff */
[C---:B------:R-:W-:Y:S02]  /*36a0*/  FSETP.NEU.AND P0, PT, R37.reuse, RZ, PT ;  /* 0x000000ff2500720b */ /* 0x040fe40003f0d000 */
[----:B------:R-:W-:-:S04]  /*36b0*/  LOP3.LUT R10, R37, 0x80000000, R35, 0x48, !PT ;  /* 0x80000000250a7812 */ /* 0x000fc800078e4823 */
[----:B------:R-:W-:-:S07]  /*36c0*/  LOP3.LUT R37, R10, R11, RZ, 0xfc, !PT ;  /* 0x0000000b0a257212 */ /* 0x000fce00078efcff */
[----:B------:R-:W-:Y:S05]  /*36d0*/  @!P0 BRA `(.L_x_29) ;  /* 0x0000000000908947 */ /* 0x000fea0003800000 */
[----:B------:R-:W-:Y:S01]  /*36e0*/  IMAD.MOV R35, RZ, RZ, -R13 ;  /* 0x000000ffff237224 */ /* 0x000fe200078e0a0d */
[----:B------:R-:W-:Y:S01]  /*36f0*/  IADD3 R13, PT, PT, -R13, -0x43300000, RZ ;  /* 0xbcd000000d0d7810 */ /* 0x000fe20007ffe1ff */
[----:B------:R-:W-:-:S06]  /*3700*/  IMAD.MOV.U32 R34, RZ, RZ, RZ ;  /* 0x000000ffff227224 */ /* 0x000fcc00078e00ff */
[----:B------:R-:W-:Y:S02]  /*3710*/  DFMA R34, R44, -R34, R40 ;  /* 0x800000222c22722b */ /* 0x000fe40000000028 */
[----:B------:R-:W-:-:S08]  /*3720*/  DMUL.RP R40, R40, R36 ;  /* 0x0000002428287228 */ /* 0x000fd00000008000 */
[----:B------:R-:W-:Y:S02]  /*3730*/  FSETP.NEU.AND P0, PT, |R35|, R13, PT ;  /* 0x0000000d2300720b */ /* 0x000fe40003f0d200 */
[----:B------:R-:W-:Y:S02]  /*3740*/  LOP3.LUT R11, R41, R10, RZ, 0x3c, !PT ;  /* 0x0000000a290b7212 */ /* 0x000fe400078e3cff */
[----:B------:R-:W-:Y:S02]  /*3750*/  FSEL R10, R40, R44, !P0 ;  /* 0x0000002c280a7208 */ /* 0x000fe40004000000 */
[----:B------:R-:W-:-:S03]  /*3760*/  FSEL R11, R11, R45, !P0 ;  /* 0x0000002d0b0b7208 */ /* 0x000fc60004000000 */
[----:B------:R-:W-:Y:S02]  /*3770*/  IMAD.MOV.U32 R44, RZ, RZ, R10 ;  /* 0x000000ffff2c7224 */ /* 0x000fe400078e000a */
[----:B------:R-:W-:Y:S01]  /*3780*/  IMAD.MOV.U32 R45, RZ, RZ, R11 ;  /* 0x000000ffff2d7224 */ /* 0x000fe200078e000b */
[----:B------:R-:W-:Y:S06]  /*3790*/  BRA `(.L_x_29) ;  /* 0x0000000000607947 */ /* 0x000fec0003800000 */
.L_x_28:
[----:B------:R-:W-:-:S14]  /*37a0*/  DSETP.NAN.AND P0, PT, R38, R38, PT ;  /* 0x000000262600722a */ /* 0x000fdc0003f08000 */
[----:B------:R-:W-:Y:S05]  /*37b0*/  @P0 BRA `(.L_x_30) ;  /* 0x00000000004c0947 */ /* 0x000fea0003800000 */
[----:B------:R-:W-:-:S14]  /*37c0*/  DSETP.NAN.AND P0, PT, R34, R34, PT ;  /* 0x000000222200722a */ /* 0x000fdc0003f08000 */
[----:B------:R-:W-:Y:S05]  /*37d0*/  @P0 BRA `(.L_x_31) ;  /* 0x0000000000340947 */ /* 0x000fea0003800000 */
[----:B------:R-:W-:Y:S01]  /*37e0*/  ISETP.NE.AND P0, PT, R13, R12, PT ;  /* 0x0000000c0d00720c */ /* 0x000fe20003f05270 */
[----:B------:R-:W-:Y:S01]  /*37f0*/  IMAD.MOV.U32 R44, RZ, RZ, 0x0 ;  /* 0x00000000ff2c7424 */ /* 0x000fe200078e00ff */
[----:B------:R-:W-:-:S11]  /*3800*/  MOV R45, 0xfff80000 ;  /* 0xfff80000002d7802 */ /* 0x000fd60000000f00 */
[----:B------:R-:W-:Y:S05]  /*3810*/  @!P0 BRA `(.L_x_29) ;  /* 0x0000000000408947 */ /* 0x000fea0003800000 */
[----:B------:R-:W-:Y:S02]  /*3820*/  ISETP.NE.AND P0, PT, R13, 0x7ff00000, PT ;  /* 0x7ff000000d00780c */ /* 0x000fe40003f05270 */
[----:B------:R-:W-:Y:S02]  /*3830*/  LOP3.LUT R10, R39, 0x80000000, R35, 0x48, !PT ;  /* 0x80000000270a7812 */ /* 0x000fe400078e4823 */
[----:B------:R-:W-:-:S13]  /*3840*/  ISETP.EQ.OR P0, PT, R12, RZ, !P0 ;  /* 0x000000ff0c00720c */ /* 0x000fda0004702670 */
[----:B------:R-:W-:Y:S01]  /*3850*/  @P0 LOP3.LUT R11, R10, 0x7ff00000, RZ, 0xfc, !PT ;  /* 0x7ff000000a0b0812 */ /* 0x000fe200078efcff */
[----:B------:R-:W-:Y:S02]  /*3860*/  @!P0 IMAD.MOV.U32 R44, RZ, RZ, RZ ;  /* 0x000000ffff2c8224 */ /* 0x000fe400078e00ff */
[----:B------:R-:W-:Y:S02]  /*3870*/  @!P0 IMAD.MOV.U32 R45, RZ, RZ, R10 ;  /* 0x000000ffff2d8224 */ /* 0x000fe400078e000a */
[----:B------:R-:W-:Y:S02]  /*3880*/  @P0 IMAD.MOV.U32 R44, RZ, RZ, RZ ;  /* 0x000000ffff2c0224 */ /* 0x000fe400078e00ff */
[----:B------:R-:W-:Y:S01]  /*3890*/  @P0 IMAD.MOV.U32 R45, RZ, RZ, R11 ;  /* 0x000000ffff2d0224 */ /* 0x000fe200078e000b */
[----:B------:R-:W-:Y:S06]  /*38a0*/  BRA `(.L_x_29) ;  /* 0x00000000001c7947 */ /* 0x000fec0003800000 */
.L_x_31:
[----:B------:R-:W-:Y:S01]  /*38b0*/  LOP3.LUT R10, R35, 0x80000, RZ, 0xfc, !PT ;  /* 0x00080000230a7812 */ /* 0x000fe200078efcff */
[----:B------:R-:W-:-:S04]  /*38c0*/  IMAD.MOV.U32 R44, RZ, RZ, R34 ;  /* 0x000000ffff2c7224 */ /* 0x000fc800078e0022 */
[----:B------:R-:W-:Y:S01]  /*38d0*/  IMAD.MOV.U32 R45, RZ, RZ, R10 ;  /* 0x000000ffff2d7224 */ /* 0x000fe200078e000a */
[----:B------:R-:W-:Y:S06]  /*38e0*/  BRA `(.L_x_29) ;  /* 0x00000000000c7947 */ /* 0x000fec0003800000 */
.L_x_30:
[----:B------:R-:W-:Y:S01]  /*38f0*/  LOP3.LUT R10, R39, 0x80000, RZ, 0xfc, !PT ;  /* 0x00080000270a7812 */ /* 0x000fe200078efcff */
[----:B------:R-:W-:-:S04]  /*3900*/  IMAD.MOV.U32 R44, RZ, RZ, R38 ;  /* 0x000000ffff2c7224 */ /* 0x000fc800078e0026 */
[----:B------:R-:W-:-:S07]  /*3910*/  IMAD.MOV.U32 R45, RZ, RZ, R10 ;  /* 0x000000ffff2d7224 */ /* 0x000fce00078e000a */
.L_x_29:
[----:B------:R-:W-:Y:S05]  /*3920*/  BSYNC.RECONVERGENT B0 ;  /* 0x0000000000007941 */ /* 0x000fea0003800200 */
.L_x_27:
[----:B------:R-:W-:Y:S02]  /*3930*/  IMAD.MOV.U32 R12, RZ, RZ, R9 ;  /* 0x000000ffff0c7224 */ /* 0x000fe400078e0009 */
[----:B------:R-:W-:Y:S02]  /*3940*/  IMAD.MOV.U32 R13, RZ, RZ, 0x0 ;  /* 0x00000000ff0d7424 */ /* 0x000fe400078e00ff */
[----:B------:R-:W-:Y:S02]  /*3950*/  IMAD.MOV.U32 R11, RZ, RZ, R44 ;  /* 0x000000ffff0b7224 */ /* 0x000fe400078e002c */
[----:B------:R-:W-:Y:S01]  /*3960*/  IMAD.MOV.U32 R10, RZ, RZ, R45 ;  /* 0x000000ffff0a7224 */ /* 0x000fe200078e002d */
[----:B------:R-:W-:Y:S06]  /*3970*/  RET.REL.NODEC R12 `(_Z11extend_stepPdPKdPKbS1_S1_S1_iiidddi) ;  /* 0xffffffc40ca07950 */ /* 0x000fec0003c3ffff */
        .type           $_Z11extend_stepPdPKdPKbS1_S1_S1_iiidddi$__internal_accurate_pow,@function
        .size           $_Z11extend_stepPdPKdPKbS1_S1_S1_iiidddi$__internal_accurate_pow,(.L_x_69 - $_Z11extend_stepPdPKdPKbS1_S1_S1_iiidddi$__internal_accurate_pow)
$_Z11extend_stepPdPKdPKbS1_S1_S1_iiidddi$__internal_accurate_pow:
[----:B------:R-:W-:Y:S01]  /*3980*/  ISETP.GT.U32.AND P0, PT, R10, 0xfffff, PT ;  /* 0x000fffff0a00780c */ /* 0x000fe20003f04070 */
[----:B------:R-:W-:Y:S01]  /*3990*/  IMAD.MOV.U32 R12, RZ, RZ, R11 ;  /* 0x000000ffff0c7224 */ /* 0x000fe200078e000b */
[----:B------:R-:W-:Y:S01]  /*39a0*/  MOV R13, R10 ;  /* 0x0000000a000d7202 */ /* 0x000fe20000000f00 */
[----:B------:R-:W-:Y:S01]  /*39b0*/  UMOV UR6, 0x7d2cafe2 ;  /* 0x7d2cafe200067882 */ /* 0x000fe20000000000 */
[----:B------:R-:W-:Y:S01]  /*39c0*/  UMOV UR7, 0x3eb0f5ff ;  /* 0x3eb0f5ff00077882 */ /* 0x000fe20000000000 */
[----:B------:R-:W-:Y:S01]  /*39d0*/  UMOV UR8, 0x3b39803f ;  /* 0x3b39803f00087882 */ /* 0x000fe20000000000 */
[----:B------:R-:W-:-:S07]  /*39e0*/  UMOV UR9, 0x3c7abc9e ;  /* 0x3c7abc9e00097882 */ /* 0x000fce0000000000 */
[----:B------:R-:W-:Y:S01]  /*39f0*/  @!P0 DMUL R34, R12, 1.80143985094819840000e+16 ;  /* 0x435000000c228828 */ /* 0x000fe20000000000 */
[--C-:B------:R-:W-:Y:S01]  /*3a00*/  IMAD.MOV.U32 R12, RZ, RZ, R10.reuse ;  /* 0x000000ffff0c7224 */ /* 0x100fe200078e000a */
[----:B------:R-:W-:-:S08]  /*3a10*/  SHF.R.U32.HI R10, RZ, 0x14, R10 ;  /* 0x00000014ff0a7819 */ /* 0x000fd0000001160a */
[----:B------:R-:W-:Y:S01]  /*3a20*/  @!P0 IMAD.MOV.U32 R12, RZ, RZ, R35 ;  /* 0x000000ffff0c8224 */ /* 0x000fe200078e0023 */
[----:B------:R-:W-:Y:S01]  /*3a30*/  @!P0 LEA.HI R10, R35, 0xffffffca, RZ, 0xc ;  /* 0xffffffca230a8811 */ /* 0x000fe200078f60ff */
[----:B------:R-:W-:Y:S02]  /*3a40*/  @!P0 IMAD.MOV.U32 R11, RZ, RZ, R34 ;  /* 0x000000ffff0b8224 */ /* 0x000fe400078e0022 */
[----:B------:R-:W-:Y:S01]  /*3a50*/  IMAD.MOV.U32 R35, RZ, RZ, 0x43300000 ;  /* 0x43300000ff237424 */ /* 0x000fe200078e00ff */
[----:B------:R-:W-:Y:S01]  /*3a60*/  LOP3.LUT R12, R12, 0x800fffff, RZ, 0xc0, !PT ;  /* 0x800fffff0c0c7812 */ /* 0x000fe200078ec0ff */
[----:B------:R-:W-:-:S03]  /*3a70*/  IMAD.MOV.U32 R42, RZ, RZ, R11 ;  /* 0x000000ffff2a7224 */ /* 0x000fc600078e000b */
[----:B------:R-:W-:-:S04]  /*3a80*/  LOP3.LUT R12, R12, 0x3ff00000, RZ, 0xfc, !PT ;  /* 0x3ff000000c0c7812 */ /* 0x000fc800078efcff */
[----:B------:R-:W-:Y:S01]  /*3a90*/  ISETP.GE.U32.AND P1, PT, R12, 0x3ff6a09f, PT ;  /* 0x3ff6a09f0c00780c */ /* 0x000fe20003f26070 */
[----:B------:R-:W-:Y:S02]  /*3aa0*/  IMAD.MOV.U32 R43, RZ, RZ, R12 ;  /* 0x000000ffff2b7224 */ /* 0x000fe400078e000c */
[----:B------:R-:W-:-:S10]  /*3ab0*/  IMAD.MOV.U32 R12, RZ, RZ, RZ ;  /* 0x000000ffff0c7224 */ /* 0x000fd400078e00ff */
[----:B------:R-:W-:-:S04]  /*3ac0*/  @P1 VIADD R11, R43, 0xfff00000 ;  /* 0xfff000002b0b1836 */ /* 0x000fc80000000000 */
[----:B------:R-:W-:Y:S02]  /*3ad0*/  @P1 IMAD.MOV.U32 R43, RZ, RZ, R11 ;  /* 0x000000ffff2b1224 */ /* 0x000fe400078e000b */
[C---:B------:R-:W-:Y:S01]  /*3ae0*/  VIADD R11, R10.reuse, 0xfffffc01 ;  /* 0xfffffc010a0b7836 */ /* 0x040fe20000000000 */
[----:B------:R-:W-:-:S03]  /*3af0*/  @P1 IADD3 R11, PT, PT, R10, -0x3fe, RZ ;  /* 0xfffffc020a0b1810 */ /* 0x000fc60007ffe0ff */
[C---:B------:R-:W-:Y:S01]  /*3b00*/  DADD R40, R42.reuse, 1 ;  /* 0x3ff000002a287429 */ /* 0x040fe20000000000 */
[----:B------:R-:W-:Y:S01]  /*3b10*/  LOP3.LUT R34, R11, 0x80000000, RZ, 0x3c, !PT ;  /* 0x800000000b227812 */ /* 0x000fe200078e3cff */
[----:B------:R-:W-:-:S04]  /*3b20*/  DADD R42, R42, -1 ;  /* 0xbff000002a2a7429 */ /* 0x000fc80000000000 */
[----:B------:R-:W0:Y:S02]  /*3b30*/  MUFU.RCP64H R13, R41 ;  /* 0x00000029000d7308 */ /* 0x000e240000001800 */
[----:B0-----:R-:W-:-:S08]  /*3b40*/  DFMA R40, -R40, R12, 1 ;  /* 0x3ff000002828742b */ /* 0x001fd0000000010c */
[----:B------:R-:W-:-:S08]  /*3b50*/  DFMA R40, R40, R40, R40 ;  /* 0x000000282828722b */ /* 0x000fd00000000028 */
[----:B------:R-:W-:Y:S01]  /*3b60*/  DFMA R40, R12, R40, R12 ;  /* 0x000000280c28722b */ /* 0x000fe2000000000c */
[----:B------:R-:W-:Y:S02]  /*3b70*/  IMAD.MOV.U32 R12, RZ, RZ, 0x41ad3b5a ;  /* 0x41ad3b5aff0c7424 */ /* 0x000fe400078e00ff */
[----:B------:R-:W-:-:S05]  /*3b80*/  IMAD.MOV.U32 R13, RZ, RZ, 0x3ed0f5d2 ;  /* 0x3ed0f5d2ff0d7424 */ /* 0x000fca00078e00ff */
[----:B------:R-:W-:-:S08]  /*3b90*/  DMUL R48, R42, R40 ;  /* 0x000000282a307228 */ /* 0x000fd00000000000 */
[----:B------:R-:W-:-:S08]  /*3ba0*/  DFMA R48, R42, R40, R48 ;  /* 0x000000282a30722b */ /* 0x000fd00000000030 */
[----:B------:R-:W-:-:S08]  /*3bb0*/  DMUL R38, R48, R48 ;  /* 0x0000003030267228 */ /* 0x000fd00000000000 */
[----:B------:R-:W-:Y:S01]  /*3bc0*/  DFMA R12, R38, UR6, R12 ;  /* 0x00000006260c7c2b */ /* 0x000fe2000800000c */
[----:B------:R-:W-:Y:S01]  /*3bd0*/  UMOV UR6, 0x75488a3f ;  /* 0x75488a3f00067882 */ /* 0x000fe20000000000 */
[----:B------:R-:W-:-:S06]  /*3be0*/  UMOV UR7, 0x3ef3b20a ;  /* 0x3ef3b20a00077882 */ /* 0x000fcc0000000000 */
[----:B------:R-:W-:Y:S01]  /*3bf0*/  DFMA R36, R38, R12, UR6 ;  /* 0x0000000626247e2b */ /* 0x000fe2000800000c */
[----:B------:R-:W-:Y:S01]  /*3c00*/  UMOV UR6, 0xe4faecd5 ;  /* 0xe4faecd500067882 */ /* 0x000fe20000000000 */
[----:B------:R-:W-:Y:S01]  /*3c10*/  UMOV UR7, 0x3f1745cd ;  /* 0x3f1745cd00077882 */ /* 0x000fe20000000000 */
[----:B------:R-:W-:-:S05]  /*3c20*/  DADD R12, R42, -R48 ;  /* 0x000000002a0c7229 */ /* 0x000fca0000000830 */
[----:B------:R-:W-:Y:S01]  /*3c30*/  DFMA R36, R38, R36, UR6 ;  /* 0x0000000626247e2b */ /* 0x000fe20008000024 */
[----:B------:R-:W-:Y:S01]  /*3c40*/  UMOV UR6, 0x258a578b ;  /* 0x258a578b00067882 */ /* 0x000fe20000000000 */
[----:B------:R-:W-:Y:S01]  /*3c50*/  UMOV UR7, 0x3f3c71c7 ;  /* 0x3f3c71c700077882 */ /* 0x000fe20000000000 */
[----:B------:R-:W-:-:S05]  /*3c60*/  DADD R12, R12, R12 ;  /* 0x000000000c0c7229 */ /* 0x000fca000000000c */
[----:B------:R-:W-:Y:S01]  /*3c70*/  DFMA R36, R38, R36, UR6 ;  /* 0x0000000626247e2b */ /* 0x000fe20008000024 */
[----:B------:R-:W-:Y:S01]  /*3c80*/  UMOV UR6, 0x9242b910 ;  /* 0x9242b91000067882 */ /* 0x000fe20000000000 */
[----:B------:R-:W-:Y:S01]  /*3c90*/  UMOV UR7, 0x3f624924 ;  /* 0x3f62492400077882 */ /* 0x000fe20000000000 */
[-C--:B------:R-:W-:Y:S02]  /*3ca0*/  DFMA R12, R42, -R48.reuse, R12 ;  /* 0x800000302a0c722b */ /* 0x080fe4000000000c */
[----:B------:R-:W-:-:S03]  /*3cb0*/  DMUL R42, R48, R48 ;  /* 0x00000030302a7228 */ /* 0x000fc60000000000 */
[----:B------:R-:W-:Y:S01]  /*3cc0*/  DFMA R36, R38, R36, UR6 ;  /* 0x0000000626247e2b */ /* 0x000fe20008000024 */
[----:B------:R-:W-:Y:S01]  /*3cd0*/  UMOV UR6, 0x99999dfb ;  /* 0x99999dfb00067882 */ /* 0x000fe20000000000 */
[----:B------:R-:W-:Y:S01]  /*3ce0*/  UMOV UR7, 0x3f899999 ;  /* 0x3f89999900077882 */ /* 0x000fe20000000000 */
[----:B------:R-:W-:-:S05]  /*3cf0*/  DMUL R12, R40, R12 ;  /* 0x0000000c280c7228 */ /* 0x000fca0000000000 */
[----:B------:R-:W-:Y:S01]  /*3d00*/  DFMA R36, R38, R36, UR6 ;  /* 0x0000000626247e2b */ /* 0x000fe20008000024 */
[----:B------:R-:W-:Y:S01]  /*3d10*/  UMOV UR6, 0x55555555 ;  /* 0x5555555500067882 */ /* 0x000fe20000000000 */
[----:B------:R-:W-:-:S03]  /*3d20*/  UMOV UR7, 0x3fb55555 ;  /* 0x3fb5555500077882 */ /* 0x000fc60000000000 */
[----:B------:R-:W-:Y:S02]  /*3d30*/  VIADD R41, R13, 0x100000 ;  /* 0x001000000d297836 */ /* 0x000fe40000000000 */
[----:B------:R-:W-:Y:S01]  /*3d40*/  IMAD.MOV.U32 R40, RZ, RZ, R12 ;  /* 0x000000ffff287224 */ /* 0x000fe200078e000c */
[----:B------:R-:W-:-:S08]  /*3d50*/  DFMA R46, R38, R36, UR6 ;  /* 0x00000006262e7e2b */ /* 0x000fd00008000024 */
[----:B------:R-:W-:Y:S01]  /*3d60*/  DADD R44, -R46, UR6 ;  /* 0x000000062e2c7e29 */ /* 0x000fe20008000100 */
[----:B------:R-:W-:Y:S01]  /*3d70*/  UMOV UR6, 0xb9e7b0 ;  /* 0x00b9e7b000067882 */ /* 0x000fe20000000000 */
[----:B------:R-:W-:-:S06]  /*3d80*/  UMOV UR7, 0x3c46a4cb ;  /* 0x3c46a4cb00077882 */ /* 0x000fcc0000000000 */
[----:B------:R-:W-:Y:S02]  /*3d90*/  DFMA R44, R38, R36, R44 ;  /* 0x00000024262c722b */ /* 0x000fe4000000002c */
[C---:B------:R-:W-:Y:S02]  /*3da0*/  DFMA R36, R48.reuse, R48, -R42 ;  /* 0x000000303024722b */ /* 0x040fe4000000082a */
[----:B------:R-:W-:-:S04]  /*3db0*/  DMUL R38, R48, R42 ;  /* 0x0000002a30267228 */ /* 0x000fc80000000000 */
[----:B------:R-:W-:Y:S01]  /*3dc0*/  DADD R44, R44, -UR6 ;  /* 0x800000062c2c7e29 */ /* 0x000fe20008000000 */
[----:B------:R-:W-:Y:S01]  /*3dd0*/  UMOV UR6, 0x80000000 ;  /* 0x8000000000067882 */ /* 0x000fe20000000000 */
[C---:B------:R-:W-:Y:S01]  /*3de0*/  DFMA R40, R48.reuse, R40, R36 ;  /* 0x000000283028722b */ /* 0x040fe20000000024 */
[----:B------:R-:W-:Y:S01]  /*3df0*/  UMOV UR7, 0x43300000 ;  /* 0x4330000000077882 */ /* 0x000fe20000000000 */
[----:B------:R-:W-:Y:S02]  /*3e00*/  DFMA R36, R48, R42, -R38 ;  /* 0x0000002a3024722b */ /* 0x000fe40000000826 */
[----:B------:R-:W-:Y:S01]  /*3e10*/  DADD R34, R34, -UR6 ;  /* 0x8000000622227e29 */ /* 0x000fe20008000000 */
[----:B------:R-:W-:Y:S01]  /*3e20*/  UMOV UR6, 0xfefa39ef ;  /* 0xfefa39ef00067882 */ /* 0x000fe20000000000 */
[----:B------:R-:W-:-:S04]  /*3e30*/  UMOV UR7, 0x3fe62e42 ;  /* 0x3fe62e4200077882 */ /* 0x000fc80000000000 */
[----:B------:R-:W-:Y:S02]  /*3e40*/  DFMA R36, R12, R42, R36 ;  /* 0x0000002a0c24722b */ /* 0x000fe40000000024 */
[----:B------:R-:W-:-:S06]  /*3e50*/  DADD R42, R46, R44 ;  /* 0x000000002e2a7229 */ /* 0x000fcc000000002c */
[----:B------:R-:W-:Y:S02]  /*3e60*/  DFMA R36, R48, R40, R36 ;  /* 0x000000283024722b */ /* 0x000fe40000000024 */
[----:B------:R-:W-:Y:S02]  /*3e70*/  DADD R46, R46, -R42 ;  /* 0x000000002e2e7229 */ /* 0x000fe4000000082a */
[----:B------:R-:W-:-:S06]  /*3e80*/  DMUL R40, R42, R38 ;  /* 0x000000262a287228 */ /* 0x000fcc0000000000 */
[----:B------:R-:W-:Y:S02]  /*3e90*/  DADD R46, R44, R46 ;  /* 0x000000002c2e7229 */ /* 0x000fe4000000002e */
[----:B------:R-:W-:-:S08]  /*3ea0*/  DFMA R44, R42, R38, -R40 ;  /* 0x000000262a2c722b */ /* 0x000fd00000000828 */
[----:B------:R-:W-:-:S08]  /*3eb0*/  DFMA R36, R42, R36, R44 ;  /* 0x000000242a24722b */ /* 0x000fd0000000002c */
[----:B------:R-:W-:-:S08]  /*3ec0*/  DFMA R46, R46, R38, R36 ;  /* 0x000000262e2e722b */ /* 0x000fd00000000024 */
[----:B------:R-:W-:-:S08]  /*3ed0*/  DADD R38, R40, R46 ;  /* 0x0000000028267229 */ /* 0x000fd0000000002e */
[--C-:B------:R-:W-:Y:S02]  /*3ee0*/  DADD R36, R48, R38.reuse ;  /* 0x0000000030247229 */ /* 0x100fe40000000026 */
[----:B------:R-:W-:-:S06]  /*3ef0*/  DADD R40, R40, -R38 ;  /* 0x0000000028287229 */ /* 0x000fcc0000000826 */
[----:B------:R-:W-:Y:S02]  /*3f00*/  DADD R48, R48, -R36 ;  /* 0x0000000030307229 */ /* 0x000fe40000000824 */
[----:B------:R-:W-:-:S06]  /*3f10*/  DADD R40, R46, R40 ;  /* 0x000000002e287229 */ /* 0x000fcc0000000028 */
[----:B------:R-:W-:-:S08]  /*3f20*/  DADD R48, R38, R48 ;  /* 0x0000000026307229 */ /* 0x000fd00000000030 */
[----:B------:R-:W-:-:S08]  /*3f30*/  DADD R40, R40, R48 ;  /* 0x0000000028287229 */ /* 0x000fd00000000030 */
[----:B------:R-:W-:-:S08]  /*3f40*/  DADD R12, R12, R40 ;  /* 0x000000000c0c7229 */ /* 0x000fd00000000028 */
[----:B------:R-:W-:-:S08]  /*3f50*/  DADD R38, R36, R12 ;  /* 0x0000000024267229 */ /* 0x000fd0000000000c */
[--C-:B------:R-:W-:Y:S02]  /*3f60*/  DFMA R10, R34, UR6, R38.reuse ;  /* 0x00000006220a7c2b */ /* 0x100fe40008000026 */
[----:B------:R-:W-:-:S06]  /*3f70*/  DADD R40, R36, -R38 ;  /* 0x0000000024287229 */ /* 0x000fcc0000000826 */
[----:B------:R-:W-:Y:S02]  /*3f80*/  DFMA R36, R34, -UR6, R10 ;  /* 0x8000000622247c2b */ /* 0x000fe4000800000a */
[----:B------:R-:W-:-:S06]  /*3f90*/  DADD R40, R12, R40 ;  /* 0x000000000c287229 */ /* 0x000fcc0000000028 */
[----:B------:R-:W-:-:S08]  /*3fa0*/  DADD R36, -R38, R36 ;  /* 0x0000000026247229 */ /* 0x000fd00000000124 */
[----:B------:R-:W-:-:S08]  /*3fb0*/  DADD R36, R40, -R36 ;  /* 0x0000000028247229 */ /* 0x000fd00000000824 */
[----:B------:R-:W-:Y:S01]  /*3fc0*/  DFMA R34, R34, UR8, R36 ;  /* 0x0000000822227c2b */ /* 0x000fe20008000024 */
[----:B------:R-:W-:Y:S02]  /*3fd0*/  IMAD.MOV.U32 R36, RZ, RZ, 0x652b82fe ;  /* 0x652b82feff247424 */ /* 0x000fe400078e00ff */
[----:B------:R-:W-:-:S05]  /*3fe0*/  IMAD.MOV.U32 R37, RZ, RZ, 0x3ff71547 ;  /* 0x3ff71547ff257424 */ /* 0x000fca00078e00ff */
[----:B------:R-:W-:-:S08]  /*3ff0*/  DADD R12, R10, R34 ;  /* 0x000000000a0c7229 */ /* 0x000fd00000000022 */
[----:B------:R-:W-:Y:S02]  /*4000*/  DADD R10, R10, -R12 ;  /* 0x000000000a0a7229 */ /* 0x000fe4000000080c */
[----:B------:R-:W-:-:S06]  /*4010*/  DMUL R38, R12, 2 ;  /* 0x400000000c267828 */ /* 0x000fcc0000000000 */
[----:B------:R-:W-:Y:S02]  /*4020*/  DADD R34, R34, R10 ;  /* 0x0000000022227229 */ /* 0x000fe4000000000a */
[----:B------:R-:W-:-:S08]  /*4030*/  DFMA R12, R12, 2, -R38 ;  /* 0x400000000c0c782b */ /* 0x000fd00000000826 */
[----:B------:R-:W-:-:S08]  /*4040*/  DFMA R34, R34, 2, R12 ;  /* 0x400000002222782b */ /* 0x000fd0000000000c */
[----:B------:R-:W-:-:S08]  /*4050*/  DADD R10, R38, R34 ;  /* 0x00000000260a7229 */ /* 0x000fd00000000022 */
[----:B------:R-:W-:Y:S02]  /*4060*/  DFMA R36, R10, R36, 6.75539944105574400000e+15 ;  /* 0x433800000a24742b */ /* 0x000fe40000000024 */
[----:B------:R-:W-:Y:S01]  /*4070*/  FSETP.GEU.AND P0, PT, |R11|, 4.1917929649353027344, PT ;  /* 0x4086232b0b00780b */ /* 0x000fe20003f0e200 */
[----:B------:R-:W-:-:S05]  /*4080*/  DADD R38, R38, -R10 ;  /* 0x0000000026267229 */ /* 0x000fca000000080a */
[----:B------:R-:W-:-:S03]  /*4090*/  DADD R12, R36, -6.75539944105574400000e+15 ;  /* 0xc3380000240c7429 */ /* 0x000fc60000000000 */
[----:B------:R-:W-:-:S05]  /*40a0*/  DADD R34, R34, R38 ;  /* 0x0000000022227229 */ /* 0x000fca0000000026 */
[----:B------:R-:W-:Y:S01]  /*40b0*/  DFMA R40, R12, -UR6, R10 ;  /* 0x800000060c287c2b */ /* 0x000fe2000800000a */
[----:B------:R-:W-:Y:S01]  /*40c0*/  UMOV UR6, 0x3b39803f ;  /* 0x3b39803f00067882 */ /* 0x000fe20000000000 */
[----:B------:R-:W-:-:S06]  /*40d0*/  UMOV UR7, 0x3c7abc9e ;  /* 0x3c7abc9e00077882 */ /* 0x000fcc0000000000 */
[----:B------:R-:W-:Y:S01]  /*40e0*/  DFMA R40, R12, -UR6, R40 ;  /* 0x800000060c287c2b */ /* 0x000fe20008000028 */
[----:B------:R-:W-:Y:S01]  /*40f0*/  UMOV UR6, 0x69ce2bdf ;  /* 0x69ce2bdf00067882 */ /* 0x000fe20000000000 */
[----:B------:R-:W-:Y:S01]  /*4100*/  IMAD.MOV.U32 R12, RZ, RZ, -0x35dec16 ;  /* 0xfca213eaff0c7424 */ /* 0x000fe200078e00ff */
[----:B------:R-:W-:Y:S01]  /*4110*/  UMOV UR7, 0x3e5ade15 ;  /* 0x3e5ade1500077882 */ /* 0x000fe20000000000 */
[----:B------:R-:W-:-:S06]  /*4120*/  IMAD.MOV.U32 R13, RZ, RZ, 0x3e928af3 ;  /* 0x3e928af3ff0d7424 */ /* 0x000fcc00078e00ff */
[----:B------:R-:W-:Y:S01]  /*4130*/  DFMA R12, R40, UR6, R12 ;  /* 0x00000006280c7c2b */ /* 0x000fe2000800000c */
[----:B------:R-:W-:Y:S01]  /*4140*/  UMOV UR6, 0x62401315 ;  /* 0x6240131500067882 */ /* 0x000fe20000000000 */
[----:B------:R-:W-:-:S06]  /*4150*/  UMOV UR7, 0x3ec71dee ;  /* 0x3ec71dee00077882 */ /* 0x000fcc0000000000 */
[----:B------:R-:W-:Y:S01]  /*4160*/  DFMA R12, R40, R12, UR6 ;  /* 0x00000006280c7e2b */ /* 0x000fe2000800000c */
        /* <DEDUP_REMOVED lines=20> */
[----:B------:R-:W-:-:S08]  /*42b0*/  DFMA R12, R40, R12, UR6 ;  /* 0x00000006280c7e2b */ /* 0x000fd0000800000c */
[----:B------:R-:W-:-:S08]  /*42c0*/  DFMA R12, R40, R12, 1 ;  /* 0x3ff00000280c742b */ /* 0x000fd0000000000c */
[----:B------:R-:W-:-:S10]  /*42d0*/  DFMA R12, R40, R12, 1 ;  /* 0x3ff00000280c742b */ /* 0x000fd4000000000c */
[----:B------:R-:W-:Y:S02]  /*42e0*/  IMAD R39, R36, 0x100000, R13 ;  /* 0x0010000024277824 */ /* 0x000fe400078e020d */
[----:B------:R-:W-:Y:S01]  /*42f0*/  IMAD.MOV.U32 R38, RZ, RZ, R12 ;  /* 0x000000ffff267224 */ /* 0x000fe200078e000c */
[----:B------:R-:W-:Y:S06]  /*4300*/  @!P0 BRA `(.L_x_32) ;  /* 0x0000000000348947 */ /* 0x000fec0003800000 */
[----:B------:R-:W-:Y:S01]  /*4310*/  FSETP.GEU.AND P1, PT, |R11|, 4.2275390625, PT ;  /* 0x408748000b00780b */ /* 0x000fe20003f2e200 */
[C---:B------:R-:W-:Y:S02]  /*4320*/  DADD R38, R10.reuse, +INF ;  /* 0x7ff000000a267429 */ /* 0x040fe40000000000 */
[----:B------:R-:W-:-:S08]  /*4330*/  DSETP.GEU.AND P0, PT, R10, RZ, PT ;  /* 0x000000ff0a00722a */ /* 0x000fd00003f0e000 */
[----:B------:R-:W-:Y:S02]  /*4340*/  FSEL R38, R38, RZ, P0 ;  /* 0x000000ff26267208 */ /* 0x000fe40000000000 */
[----:B------:R-:W-:Y:S01]  /*4350*/  FSEL R39, R39, RZ, P0 ;  /* 0x000000ff27277208 */ /* 0x000fe20000000000 */
[----:B------:R-:W-:Y:S06]  /*4360*/  @P1 BRA `(.L_x_32) ;  /* 0x00000000001c1947 */ /* 0x000fec0003800000 */
[----:B------:R-:W-:Y:S01]  /*4370*/  LEA.HI R10, R36, R36, RZ, 0x1 ;  /* 0x00000024240a7211 */ /* 0x000fe200078f08ff */
[----:B------:R-:W-:-:S03]  /*4380*/  IMAD.MOV.U32 R38, RZ, RZ, RZ ;  /* 0x000000ffff267224 */ /* 0x000fc600078e00ff */
[----:B------:R-:W-:-:S05]  /*4390*/  SHF.R.S32.HI R10, RZ, 0x1, R10 ;  /* 0x00000001ff0a7819 */ /* 0x000fca000001140a */
[----:B------:R-:W-:Y:S02]  /*43a0*/  IMAD.IADD R11, R36, 0x1, -R10 ;  /* 0x00000001240b7824 */ /* 0x000fe400078e0a0a */
[----:B------:R-:W-:-:S03]  /*43b0*/  IMAD R13, R10, 0x100000, R13 ;  /* 0x001000000a0d7824 */ /* 0x000fc600078e020d */
[----:B------:R-:W-:-:S06]  /*43c0*/  LEA R39, R11, 0x3ff00000, 0x14 ;  /* 0x3ff000000b277811 */ /* 0x000fcc00078ea0ff */
[----:B------:R-:W-:-:S11]  /*43d0*/  DMUL R38, R12, R38 ;  /* 0x000000260c267228 */ /* 0x000fd60000000000 */
.L_x_32:
[----:B------:R-:W-:Y:S01]  /*43e0*/  DFMA R34, R34, R38, R38 ;  /* 0x000000262222722b */ /* 0x000fe20000000026 */
[----:B------:R-:W-:Y:S01]  /*43f0*/  IMAD.MOV.U32 R12, RZ, RZ, R9 ;  /* 0x000000ffff0c7224 */ /* 0x000fe200078e0009 */
[----:B------:R-:W-:Y:S01]  /*4400*/  DSETP.NEU.AND P0, PT, |R38|, +INF , PT ;  /* 0x7ff000002600742a */ /* 0x000fe20003f0d200 */
[----:B------:R-:W-:-:S07]  /*4410*/  IMAD.MOV.U32 R13, RZ, RZ, 0x0 ;  /* 0x00000000ff0d7424 */ /* 0x000fce00078e00ff */
[----:B------:R-:W-:Y:S02]  /*4420*/  FSEL R11, R38, R34, !P0 ;  /* 0x00000022260b7208 */ /* 0x000fe40004000000 */
[----:B------:R-:W-:Y:S01]  /*4430*/  FSEL R10, R39, R35, !P0 ;  /* 0x00000023270a7208 */ /* 0x000fe20004000000 */
[----:B------:R-:W-:Y:S06]  /*4440*/  RET.REL.NODEC R12 `(_Z11extend_stepPdPKdPKbS1_S1_S1_iiidddi) ;  /* 0xffffffb80cec7950 */ /* 0x000fec0003c3ffff */
.L_x_33:
[----:B------:R-:W-:-:S00]  /*4450*/  BRA `(.L_x_33) ;  /* 0xfffffffc00fc7947 */ /* 0x000fc0000383ffff */
[----:B------:R-:W-:-:S00]  /*4460*/  NOP ;  /* 0x0000000000007918 */ /* 0x000fc00000000000 */
        /* <DEDUP_REMOVED lines=9> */
.L_x_69:


//--------------------- .text._Z13upwind_normalPdS_S_PKdS1_S1_S1_S1_S1_S1_iiidddi --------------------------
	.section	.text._Z13upwind_normalPdS_S_PKdS1_S1_S1_S1_S1_S1_iiidddi,"ax",@progbits
	.align	128
        .global         _Z13upwind_normalPdS_S_PKdS1_S1_S1_S1_S1_S1_iiidddi
        .type           _Z13upwind_normalPdS_S_PKdS1_S1_S1_S1_S1_S1_iiidddi,@function
        .size           _Z13upwind_normalPdS_S_PKdS1_S1_S1_S1_S1_S1_iiidddi,(.L_x_71 - _Z13upwind_normalPdS_S_PKdS1_S1_S1_S1_S1_S1_iiidddi)
        .other          _Z13upwind_normalPdS_S_PKdS1_S1_S1_S1_S1_S1_iiidddi,@"STO_CUDA_ENTRY STV_DEFAULT"
_Z13upwind_normalPdS_S_PKdS1_S1_S1_S1_S1_S1_iiidddi:
.text._Z13upwind_normalPdS_S_PKdS1_S1_S1_S1_S1_S1_iiidddi:
        /* <DEDUP_REMOVED lines=24> */
[----:B------:R-:W1:Y:S01]  /*0180*/  LDC.64 R30, c[0x0][0x3a0] ;  /* 0x0000e800ff1e7b82 */ /* 0x000e620000000a00 */
[C---:B------:R-:W-:Y:S01]  /*0190*/  VIADD R16, R0.reuse, 0x2 ;  /* 0x0000000200107836 */ /* 0x040fe20000000000 */
[----:B------:R-:W2:Y:S01]  /*01a0*/  LDCU.64 UR6, c[0x0][0x3e0] ;  /* 0x00007c00ff0677ac */ /* 0x000ea20008000a00 */
[----:B------:R-:W3:Y:S01]  /*01b0*/  I2F.F64.U32 R10, R8 ;  /* 0x00000008000a7312 */ /* 0x000ee20000201800 */
        /* <DEDUP_REMOVED lines=12> */
[----:B---3--:R-:W-:-:S04]  /*0280*/  IMAD.MOV.U32 R9, RZ, RZ, R10 ;  /* 0x000000ffff097224 */ /* 0x008fc800078e000a */
[----:B------:R-:W-:Y:S01]  /*0290*/  IMAD.MOV.U32 R5, RZ, RZ, R13 ;  /* 0x000000ffff057224 */ /* 0x000fe200078e000d */
[----:B------:R-:W-:Y:S05]  /*02a0*/  I2F.F64.U32 R16, R16 ;  /* 0x0000001000107312 */ /* 0x000fea0000201800 */
[----:B0-----:R-:W-:-:S03]  /*02b0*/  DSETP.GT.AND P0, PT, R4, R2, PT ;  /* 0x000000020400722a */ /* 0x001fc60003f04000 */
[----:B------:R-:W0:Y:S03]  /*02c0*/  I2F.F64.U32 R12, R12 ;  /* 0x0000000c000c7312 */ /* 0x000e260000201800 */
[----:B------:R-:W-:Y:S02]  /*02d0*/  FSEL R6, R2, R4, P0 ;  /* 0x0000000402067208 */ /* 0x000fe40000000000 */
[----:B------:R-:W-:Y:S01]  /*02e0*/  FSEL R7, R3, R5, P0 ;  /* 0x0000000503077208 */ /* 0x000fe20000000000 */
[----:B------:R-:W-:Y:S02]  /*02f0*/  DSETP.MAX.AND P0, P1, RZ, R10, PT ;  /* 0x0000000aff00722a */ /* 0x000fe4000390f000 */
[----:B------:R-:W3:Y:S01]  /*0300*/  I2F.F64 R20, R20 ;  /* 0x0000001400147312 */ /* 0x000ee20000201c00 */
[----:B0-----:R-:W-:-:S07]  /*0310*/  DSETP.MAX.AND P2, P3, RZ, R12, PT ;  /* 0x0000000cff00722a */ /* 0x001fce0003b4f000 */
[----:B------:R0:W-:Y:S01]  /*0320*/  F2I.F64.TRUNC R7, R6 ;  /* 0x0000000600077311 */ /* 0x0001e2000030d100 */
[----:B------:R-:W-:Y:S01]  /*0330*/  IMAD.MOV.U32 R15, RZ, RZ, R12 ;  /* 0x000000ffff0f7224 */ /* 0x000fe200078e000c */
[----:B------:R-:W-:Y:S01]  /*0340*/  MOV R12, RZ ;  /* 0x000000ff000c7202 */ /* 0x000fe20000000f00 */
[----:B------:R-:W-:-:S03]  /*0350*/  IMAD.MOV.U32 R10, RZ, RZ, R13 ;  /* 0x000000ffff0a7224 */ /* 0x000fc600078e000d */
[----:B------:R-:W-:Y:S01]  /*0360*/  SEL R12, R12, R9, P0 ;  /* 0x000000090c0c7207 */ /* 0x000fe20000000000 */
[----:B------:R-:W-:Y:S01]  /*0370*/  IMAD.MOV.U32 R9, RZ, RZ, RZ ;  /* 0x000000ffff097224 */ /* 0x000fe200078e00ff */
[----:B------:R-:W4:Y:S01]  /*0380*/  I2F.F64 R4, R40 ;  /* 0x0000002800047312 */ /* 0x000f220000201c00 */
[----:B------:R-:W-:Y:S01]  /*0390*/  SEL R14, R14, R15, P2 ;  /* 0x0000000f0e0e7207 */ /* 0x000fe20001000000 */
[----:B0-----:R-:W-:Y:S01]  /*03a0*/  IMAD.MOV.U32 R6, RZ, RZ, RZ ;  /* 0x000000ffff067224 */ /* 0x001fe200078e00ff */
[----:B---3--:R-:W-:Y:S01]  /*03b0*/  DSETP.MAX.AND P4, P5, RZ, R20, PT ;  /* 0x00000014ff00722a */ /* 0x008fe20003d8f000 */
[----:B------:R-:W-:Y:S02]  /*03c0*/  FSEL R9, R9, R10, P2 ;  /* 0x0000000a09097208 */ /* 0x000fe40001000000 */
[----:B------:R-:W-:Y:S01]  /*03d0*/  @P3 LOP3.LUT R9, R10, 0x80000, RZ, 0xfc, !PT ;  /* 0x000800000a093812 */ /* 0x000fe200078efcff */
[----:B------:R-:W-:Y:S01]  /*03e0*/  VIADD R10, R0, 0xfffffffe ;  /* 0xfffffffe000a7836 */ /* 0x000fe20000000000 */
[----:B------:R-:W-:Y:S01]  /*03f0*/  FSEL R13, R6, R11, P0 ;  /* 0x0000000b060d7208 */ /* 0x000fe20000000000 */
[----:B------:R-:W-:Y:S01]  /*0400*/  I2F.F64 R34, UR4 ;  /* 0x0000000400227d12 */ /* 0x000fe20008201c00 */
[----:B------:R-:W-:Y:S01]  /*0410*/  @P1 LOP3.LUT R13, R11, 0x80000, RZ, 0xfc, !PT ;  /* 0x000800000b0d1812 */ /* 0x000fe200078efcff */
[----:B------:R-:W-:Y:S01]  /*0420*/  IMAD.MOV.U32 R15, RZ, RZ, R9 ;  /* 0x000000ffff0f7224 */ /* 0x000fe200078e0009 */
[----:B------:R-:W-:Y:S01]  /*0430*/  MOV R27, R20 ;  /* 0x00000014001b7202 */ /* 0x000fe20000000f00 */
[----:B------:R-:W0:Y:S01]  /*0440*/  LDCU.64 UR4, c[0x0][0x358] ;  /* 0x00006b00ff0477ac */ /* 0x000e220008000a00 */
[----:B----4-:R-:W-:Y:S01]  /*0450*/  DSETP.MAX.AND P0, P1, RZ, R4, PT ;  /* 0x00000004ff00722a */ /* 0x010fe2000390f000 */
[----:B------:R-:W-:Y:S01]  /*0460*/  IMAD.MOV.U32 R6, RZ, RZ, R4 ;  /* 0x000000ffff067224 */ /* 0x000fe200078e0004 */
[----:B------:R-:W-:Y:S01]  /*0470*/  DSETP.GT.AND P2, PT, R12, R18, PT ;  /* 0x000000120c00722a */ /* 0x000fe20003f44000 */
[----:B------:R-:W3:Y:S01]  /*0480*/  I2F.F64 R10, R10 ;  /* 0x0000000a000a7312 */ /* 0x000ee20000201c00 */
[----:B------:R-:W-:Y:S01]  /*0490*/  IMAD.MOV.U32 R4, RZ, RZ, RZ ;  /* 0x000000ffff047224 */ /* 0x000fe200078e00ff */
[----:B------:R-:W-:-:S03]  /*04a0*/  DSETP.GT.AND P3, PT, R14, R2, PT ;  /* 0x000000020e00722a */ /* 0x000fc60003f64000 */
[----:B------:R-:W-:Y:S01]  /*04b0*/  FSEL R22, R18, R12, P2 ;  /* 0x0000000c12167208 */ /* 0x000fe20001000000 */
[----:B------:R-:W-:Y:S01]  /*04c0*/  IMAD.MOV.U32 R12, RZ, RZ, RZ ;  /* 0x000000ffff0c7224 */ /* 0x000fe200078e00ff */
[----:B------:R-:W-:Y:S01]  /*04d0*/  FSEL R23, R19, R13, P2 ;  /* 0x0000000d13177208 */ /* 0x000fe20001000000 */
[----:B------:R-:W-:Y:S01]  /*04e0*/  DSETP.MAX.AND P2, P6, RZ, R16, PT ;  /* 0x00000010ff00722a */ /* 0x000fe20003e4f000 */
[----:B------:R-:W-:Y:S01]  /*04f0*/  IMAD.MOV.U32 R13, RZ, RZ, R16 ;  /* 0x000000ffff0d7224 */ /* 0x000fe200078e0010 */
[----:B------:R-:W-:Y:S01]  /*0500*/  FSEL R14, R2, R14, P3 ;  /* 0x0000000e020e7208 */ /* 0x000fe20001800000 */
[----:B------:R4:W-:Y:S01]  /*0510*/  F2I.F64.TRUNC R0, R22 ;  /* 0x0000001600007311 */ /* 0x0009e2000030d100 */
[----:B------:R-:W-:Y:S02]  /*0520*/  FSEL R15, R3, R15, P3 ;  /* 0x0000000f030f7208 */ /* 0x000fe40001800000 */
[----:B------:R-:W-:Y:S01]  /*0530*/  FSEL R25, R4, R17, P2 ;  /* 0x0000001104197208 */ /* 0x000fe20001000000 */
[----:B---3--:R-:W-:Y:S01]  /*0540*/  IMAD.MOV.U32 R29, RZ, RZ, R11 ;  /* 0x000000ffff1d7224 */ /* 0x008fe200078e000b */
[----:B------:R-:W-:Y:S01]  /*0550*/  SEL R12, R12, R13, P2 ;  /* 0x0000000d0c0c7207 */ /* 0x000fe20001000000 */
[----:B------:R-:W-:-:S02]  /*0560*/  DSETP.MAX.AND P3, P2, RZ, R10, PT ;  /* 0x0000000aff00722a */ /* 0x000fc40003a6f000 */
[----:B------:R-:W3:Y:S01]  /*0570*/  F2I.F64.TRUNC R9, R14 ;  /* 0x0000000e00097311 */ /* 0x000ee2000030d100 */
[----:B----4-:R-:W-:Y:S02]  /*0580*/  IMAD.MOV.U32 R23, RZ, RZ, R10 ;  /* 0x000000ffff177224 */ /* 0x010fe400078e000a */
[----:B------:R-:W-:Y:S01]  /*0590*/  @P6 LOP3.LUT R25, R17, 0x80000, RZ, 0xfc, !PT ;  /* 0x0008000011196812 */ /* 0x000fe200078efcff */
[----:B------:R-:W-:Y:S01]  /*05a0*/  IMAD.MOV.U32 R10, RZ, RZ, RZ ;  /* 0x000000ffff0a7224 */ /* 0x000fe200078e00ff */
[----:B------:R-:W-:Y:S02]  /*05b0*/  FSEL R17, R4, R21, P4 ;  /* 0x0000001504117208 */ /* 0x000fe40002000000 */
[----:B------:R-:W-:Y:S01]  /*05c0*/  @P5 LOP3.LUT R17, R21, 0x80000, RZ, 0xfc, !PT ;  /* 0x0008000015115812 */ /* 0x000fe200078efcff */
[----:B------:R-:W-:Y:S01]  /*05d0*/  IMAD.MOV.U32 R13, RZ, RZ, R25 ;  /* 0x000000ffff0d7224 */ /* 0x000fe200078e0019 */
[----:B------:R-:W-:Y:S02]  /*05e0*/  SEL R10, R10, R27, P4 ;  /* 0x0000001b0a0a7207 */ /* 0x000fe40002000000 */
[----:B------:R-:W-:Y:S01]  /*05f0*/  FSEL R25, R4, R29, P3 ;  /* 0x0000001d04197208 */ /* 0x000fe20001800000 */
[----:B------:R-:W-:Y:S01]  /*0600*/  IMAD.MOV.U32 R11, RZ, RZ, R17 ;  /* 0x000000ffff0b7224 */ /* 0x000fe200078e0011 */
[----:B------:R-:W-:Y:S01]  /*0610*/  @P2 LOP3.LUT R25, R29, 0x80000, RZ, 0xfc, !PT ;  /* 0x000800001d192812 */ /* 0x000fe200078efcff */
[----:B------:R-:W-:Y:S01]  /*0620*/  DSETP.GT.AND P4, PT, R12, R2, PT ;  /* 0x000000020c00722a */ /* 0x000fe20003f84000 */
[----:B---3--:R-:W-:-:S03]  /*0630*/  IMAD R9, R0, UR9, R9 ;  /* 0x0000000900097c24 */ /* 0x008fc6000f8e0209 */
[----:B------:R-:W-:Y:S02]  /*0640*/  DSETP.GT.AND P5, PT, R10, R2, PT ;  /* 0x000000020a00722a */ /* 0x000fe40003fa4000 */
[----:B------:R-:W-:Y:S01]  /*0650*/  FSEL R14, R2, R12, P4 ;  /* 0x0000000c020e7208 */ /* 0x000fe20002000000 */
[----:B------:R-:W-:Y:S01]  /*0660*/  IMAD.MOV.U32 R12, RZ, RZ, RZ ;  /* 0x000000ffff0c7224 */ /* 0x000fe200078e00ff */
[C---:B------:R-:W-:Y:S01]  /*0670*/  FSEL R15, R3.reuse, R13, P4 ;  /* 0x0000000d030f7208 */ /* 0x040fe20002000000 */
[----:B------:R-:W-:Y:S01]  /*0680*/  IMAD.MOV.U32 R13, RZ, RZ, R25 ;  /* 0x000000ffff0d7224 */ /* 0x000fe200078e0019 */
[----:B------:R-:W-:Y:S01]  /*0690*/  FSEL R17, R3, R11, P5 ;  /* 0x0000000b03117208 */ /* 0x000fe20002800000 */
[----:B------:R-:W-:Y:S01]  /*06a0*/  IMAD.MOV.U32 R11, RZ, RZ, RZ ;  /* 0x000000ffff0b7224 */ /* 0x000fe200078e00ff */
[----:B------:R-:W-:Y:S01]  /*06b0*/  SEL R12, R12, R23, P3 ;  /* 0x000000170c0c7207 */ /* 0x000fe20001800000 */
[----:B------:R3:W4:Y:S01]  /*06c0*/  F2I.F64.TRUNC R21, R14 ;  /* 0x0000000e00157311 */ /* 0x000722000030d100 */
[----:B------:R-:W-:-:S02]  /*06d0*/  FSEL R23, R4, R5, P0 ;  /* 0x0000000504177208 */ /* 0x000fc40000000000 */
[----:B------:R-:W-:Y:S02]  /*06e0*/  @P1 LOP3.LUT R23, R5, 0x80000, RZ, 0xfc, !PT ;  /* 0x0008000005171812 */ /* 0x000fe400078efcff */
[----:B------:R-:W-:Y:S01]  /*06f0*/  SEL R4, R11, R6, P0 ;  /* 0x000000060b047207 */ /* 0x000fe20000000000 */
[----:B------:R-:W-:Y:S01]  /*0700*/  DSETP.GT.AND P2, PT, R12, R2, PT ;  /* 0x000000020c00722a */ /* 0x000fe20003f44000 */
[----:B------:R-:W-:Y:S02]  /*0710*/  MOV R5, R23 ;  /* 0x0000001700057202 */ /* 0x000fe40000000f00 */
[----:B------:R-:W-:Y:S01]  /*0720*/  FSEL R16, R2, R10, P5 ;  /* 0x0000000a02107208 */ /* 0x000fe20002800000 */
[----:B---3--:R-:W-:Y:S02]  /*0730*/  IMAD R15, R0, UR9, R7 ;  /* 0x00000009000f7c24 */ /* 0x008fe4000f8e0207 */
[----:B------:R-:W-:Y:S01]  /*0740*/  FSEL R13, R3, R13, P2 ;  /* 0x0000000d030d7208 */ /* 0x000fe20001000000 */
[----:B------:R-:W-:Y:S01]  /*0750*/  DSETP.GT.AND P0, PT, R4, R34, PT ;  /* 0x000000220400722a */ /* 0x000fe20003f04000 */
[----:B------:R-:W-:Y:S01]  /*0760*/  FSEL R12, R2, R12, P2 ;  /* 0x0000000c020c7208 */ /* 0x000fe20001000000 */
[----:B------:R-:W3:Y:S01]  /*0770*/  F2I.F64.TRUNC R17, R16 ;  /* 0x0000001000117311 */ /* 0x000ee2000030d100 */
[----:B------:R-:W2:Y:S01]  /*0780*/  LDC.64 R2, c[0x0][0x398] ;  /* 0x0000e600ff027b82 */ /* 0x000ea20000000a00 */
[----:B----4-:R-:W-:-:S02]  /*0790*/  IMAD R21, R0, UR9, R21 ;  /* 0x0000000900157c24 */ /* 0x010fc4000f8e0215 */
[----:B------:R-:W-:Y:S02]  /*07a0*/  FSEL R10, R34, R4, P0 ;  /* 0x00000004220a7208 */ /* 0x000fe40000000000 */
[----:B------:R-:W-:Y:S02]  /*07b0*/  FSEL R11, R35, R5, P0 ;  /* 0x00000005230b7208 */ /* 0x000fe40000000000 */
[----:B------:R-:W4:Y:S01]  /*07c0*/  F2I.F64.TRUNC R13, R12 ;  /* 0x0000000c000d7311 */ /* 0x000f22000030d100 */
[----:B------:R-:W1:Y:S01]  /*07d0*/  LDC.64 R4, c[0x0][0x3a8] ;  /* 0x0000ea00ff047b82 */ /* 0x000e620000000a00 */
[----:B---3--:R-:W-:-:S06]  /*07e0*/  IMAD R17, R0, UR9, R17 ;  /* 0x0000000900117c24 */ /* 0x008fcc000f8e0211 */
[----:B------:R-:W3:Y:S01]  /*07f0*/  F2I.F64.TRUNC R6, R10 ;  /* 0x0000000a00067311 */ /* 0x000ee2000030d100 */
[----:B----4-:R-:W-:Y:S02]  /*0800*/  IMAD R13, R0, UR9, R13 ;  /* 0x00000009000d7c24 */ /* 0x010fe4000f8e020d */
[--C-:B---3--:R-:W-:Y:S02]  /*0810*/  IMAD R0, R15, UR8, R6.reuse ;  /* 0x000000080f007c24 */ /* 0x108fe4000f8e0206 */
[--C-:B------:R-:W-:Y:S02]  /*0820*/  IMAD R9, R9, UR8, R6.reuse ;  /* 0x0000000809097c24 */ /* 0x100fe4000f8e0206 */
[--C-:B------:R-:W-:Y:S02]  /*0830*/  IMAD R21, R21, UR8, R6.reuse ;  /* 0x0000000815157c24 */ /* 0x100fe4000f8e0206 */
[--C-:B------:R-:W-:Y:S02]  /*0840*/  IMAD R27, R17, UR8, R6.reuse ;  /* 0x00000008111b7c24 */ /* 0x100fe4000f8e0206 */
[----:B------:R-:W-:-:S02]  /*0850*/  IMAD R13, R13, UR8, R6 ;  /* 0x000000080d0d7c24 */ /* 0x000fc4000f8e0206 */
[----:B-1----:R-:W-:-:S04]  /*0860*/  IMAD.WIDE R28, R0, 0x8, R4 ;  /* 0x00000008001c7825 */ /* 0x002fc800078e0204 */
[----:B------:R-:W-:Y:S02]  /*0870*/  IMAD.WIDE R30, R0, 0x8, R30 ;  /* 0x00000008001e7825 */ /* 0x000fe400078e021e */
[----:B0-----:R-:W5:Y:S02]  /*0880*/  LDG.E.64 R28, desc[UR4][R28.64] ;  /* 0x000000041c1c7981 */ /* 0x001f64000c1e1b00 */
[--C-:B--2---:R-:W-:Y:S02]  /*0890*/  IMAD.WIDE R4, R13, 0x8, R2.reuse ;  /* 0x000000080d047825 */ /* 0x104fe400078e0202 */
[----:B------:R-:W5:Y:S02]  /*08a0*/  LDG.E.64 R30, desc[UR4][R30.64] ;  /* 0x000000041e1e7981 */ /* 0x000f64000c1e1b00 */
[--C-:B------:R-:W-:Y:S02]  /*08b0*/  IMAD.WIDE R26, R27, 0x8, R2.reuse ;  /* 0x000000081b1a7825 */ /* 0x100fe400078e0202 */
[----:B------:R-:W5:Y:S02]  /*08c0*/  LDG.E.64 R4, desc[UR4][R4.64] ;  /* 0x0000000404047981 */ /* 0x000f64000c1e1b00 */
[----:B------:R-:W-:-:S02]  /*08d0*/  IMAD.WIDE R36, R9, 0x8, R2 ;  /* 0x0000000809247825 */ /* 0x000fc400078e0202 */
[----:B------:R-:W5:Y:S02]  /*08e0*/  LDG.E.64 R26, desc[UR4][R26.64] ;  /* 0x000000041a1a7981 */ /* 0x000f64000c1e1b00 */
[--C-:B------:R-:W-:Y:S02]  /*08f0*/  IMAD.WIDE R52, R21, 0x8, R2.reuse ;  /* 0x0000000815347825 */ /* 0x100fe400078e0202 */
[----:B------:R-:W5:Y:S02]  /*0900*/  LDG.E.64 R36, desc[UR4][R36.64] ;  /* 0x0000000424247981 */ /* 0x000f64000c1e1b00 */
[----:B------:R-:W-:Y:S02]  /*0910*/  IMAD.WIDE R16, R0, 0x8, R2 ;  /* 0x0000000800107825 */ /* 0x000fe400078e0202 */
[----:B------:R-:W5:Y:S04]  /*0920*/  LDG.E.64 R52, desc[UR4][R52.64] ;  /* 0x0000000434347981 */ /* 0x000f68000c1e1b00 */
[----:B------:R0:W5:Y:S01]  /*0930*/  LDG.E.64 R32, desc[UR4][R16.64] ;  /* 0x0000000410207981 */ /* 0x000162000c1e1b00 */
[----:B------:R-:W-:-:S10]  /*0940*/  DADD R2, -RZ, |UR6| ;  /* 0x40000006ff027e29 */ /* 0x000fd40008000100 */
[----:B------:R-:W-:Y:S01]  /*0950*/  IMAD.MOV.U32 R10, RZ, RZ, R2 ;  /* 0x000000ffff0a7224 */ /* 0x000fe200078e0002 */
[----:B0-----:R-:W-:-:S07]  /*0960*/  MOV R2, 0x980 ;  /* 0x0000098000027802 */ /* 0x001fce0000000f00 */
[----:B-----5:R-:W-:Y:S05]  /*0970*/  CALL.REL.NOINC `($_Z13upwind_normalPdS_S_PKdS1_S1_S1_S1_S1_S1_iiidddi$__internal_accurate_pow) ;  /* 0x0000002c00487944 */ /* 0x020fea0003c00000 */
[----:B------:R-:W0:Y:S01]  /*0980*/  LDC.64 R20, c[0x0][0x3e0] ;  /* 0x0000f800ff147b82 */ /* 0x000e220000000a00 */
[----:B------:R-:W-:Y:S01]  /*0990*/  IMAD.MOV.U32 R11, RZ, RZ, R3 ;  /* 0x000000ffff0b7224 */ /* 0x000fe200078e0003 */
        /* <DEDUP_REMOVED lines=13> */
.L_x_34:
        /* <DEDUP_REMOVED lines=36> */
[----:B------:R-:W-:Y:S05]  /*0cb0*/  CALL.REL.NOINC `($__internal_1_$__cuda_sm20_div_rn_f64_full) ;  /* 0x0000002000ec7944 */ /* 0x000fea0003c00000 */
[----:B------:R-:W-:Y:S01]  /*0cc0*/  MOV R2, R12 ;  /* 0x0000000c00027202 */ /* 0x000fe20000000f00 */
[----:B------:R-:W-:-:S07]  /*0cd0*/  IMAD.MOV.U32 R3, RZ, RZ, R9 ;  /* 0x000000ffff037224 */ /* 0x000fce00078e0009 */
.L_x_36:
[----:B------:R-:W-:Y:S05]  /*0ce0*/  BSYNC.RECONVERGENT B1 ;  /* 0x0000000000017941 */ /* 0x000fea0003800200 */
.L_x_35:
[----:B------:R-:W0:Y:S01]  /*0cf0*/  MUFU.RCP64H R11, R31 ;  /* 0x0000001f000b7308 */ /* 0x000e220000001800 */
[----:B------:R-:W-:Y:S01]  /*0d00*/  IMAD.MOV.U32 R10, RZ, RZ, 0x1 ;  /* 0x00000001ff0a7424 */ /* 0x000fe200078e00ff */
[----:B------:R-:W1:Y:S01]  /*0d10*/  LDCU.64 UR6, c[0x0][0x3e0] ;  /* 0x00007c00ff0677ac */ /* 0x000e620008000a00 */
[----:B------:R-:W-:Y:S04]  /*0d20*/  BSSY.RECONVERGENT B1, `(.L_x_37) ;  /* 0x0000018000017945 */ /* 0x000fe80003800200 */
[C---:B0-----:R-:W-:Y:S02]  /*0d30*/  DFMA R12, -R30.reuse, R10, 1 ;  /* 0x3ff000001e0c742b */ /* 0x041fe4000000010a */
[----:B-1----:R-:W-:-:S06]  /*0d40*/  DSETP.NEU.AND P0, PT, R30, UR6, PT ;  /* 0x000000061e007e2a */ /* 0x002fcc000bf0d000 */
[----:B------:R-:W-:Y:S01]  /*0d50*/  DFMA R12, R12, R12, R12 ;  /* 0x0000000c0c0c722b */ /* 0x000fe2000000000c */
[----:B------:R-:W-:Y:S02]  /*0d60*/  FSEL R36, R36, RZ, !P0 ;  /* 0x000000ff24247208 */ /* 0x000fe40004000000 */
[----:B------:R-:W-:-:S05]  /*0d70*/  FSEL R37, R37, RZ, !P0 ;  /* 0x000000ff25257208 */ /* 0x000fca0004000000 */
[----:B------:R-:W-:Y:S02]  /*0d80*/  DFMA R12, R10, R12, R10 ;  /* 0x0000000c0a0c722b */ /* 0x000fe4000000000a */
[----:B------:R-:W-:-:S06]  /*0d90*/  DADD R10, -R32, R36 ;  /* 0x00000000200a7229 */ /* 0x000fcc0000000124 */
[----:B------:R-:W-:-:S04]  /*0da0*/  DFMA R20, -R30, R12, 1 ;  /* 0x3ff000001e14742b */ /* 0x000fc8000000010c */
[----:B------:R-:W-:-:S04]  /*0db0*/  FSETP.GEU.AND P1, PT, |R11|, 6.5827683646048100446e-37, PT ;  /* 0x036000000b00780b */ /* 0x000fc80003f2e200 */
[----:B------:R-:W-:-:S08]  /*0dc0*/  DFMA R12, R12, R20, R12 ;  /* 0x000000140c0c722b */ /* 0x000fd0000000000c */
        /* <DEDUP_REMOVED lines=12> */
[----:B------:R-:W-:-:S07]  /*0e90*/  IMAD.MOV.U32 R13, RZ, RZ, R9 ;  /* 0x000000ffff0d7224 */ /* 0x000fce00078e0009 */
.L_x_38:
[----:B------:R-:W-:Y:S05]  /*0ea0*/  BSYNC.RECONVERGENT B1 ;  /* 0x0000000000017941 */ /* 0x000fea0003800200 */
.L_x_37:
[----:B------:R-:W0:Y:S01]  /*0eb0*/  MUFU.RCP64H R21, R25 ;  /* 0x0000001900157308 */ /* 0x000e220000001800 */
[----:B------:R-:W-:Y:S01]  /*0ec0*/  DADD R10, R26, R26 ;  /* 0x000000001a0a7229 */ /* 0x000fe2000000001a */
[----:B------:R-:W-:Y:S01]  /*0ed0*/  IMAD.MOV.U32 R20, RZ, RZ, 0x1 ;  /* 0x00000001ff147424 */ /* 0x000fe200078e00ff */
[----:B------:R-:W-:Y:S01]  /*0ee0*/  BSSY.RECONVERGENT B1, `(.L_x_39) ;  /* 0x0000020000017945 */ /* 0x000fe20003800200 */
[----:B------:R-:W-:-:S05]  /*0ef0*/  DFMA R2, -R30, R2, R12 ;  /* 0x000000021e02722b */ /* 0x000fca000000010c */
[----:B------:R-:W-:Y:S02]  /*0f00*/  DADD R10, R32, -R10 ;  /* 0x00000000200a7229 */ /* 0x000fe4000000080a */
[----:B0-----:R-:W-:-:S06]  /*0f10*/  DFMA R22, -R24, R20, 1 ;  /* 0x3ff000001816742b */ /* 0x001fcc0000000114 */
[----:B------:R-:W-:Y:S02]  /*0f20*/  DADD R4, R4, R10 ;  /* 0x0000000004047229 */ /* 0x000fe4000000000a */
[----:B------:R-:W-:-:S06]  /*0f30*/  DFMA R22, R22, R22, R22 ;  /* 0x000000161616722b */ /* 0x000fcc0000000016 */
[----:B------:R-:W-:Y:S02]  /*0f40*/  DSETP.GEU.AND P0, PT, |R38|, |R4|, PT ;  /* 0x400000042600722a */ /* 0x000fe40003f0e200 */
[----:B------:R-:W-:-:S04]  /*0f50*/  DFMA R22, R20, R22, R20 ;  /* 0x000000161416722b */ /* 0x000fc80000000014 */
[----:B------:R-:W-:Y:S02]  /*0f60*/  FSEL R10, R38, R4, !P0 ;  /* 0x00000004260a7208 */ /* 0x000fe40004000000 */
[----:B------:R-:W-:Y:S01]  /*0f70*/  FSEL R11, R39, R5, !P0 ;  /* 0x00000005270b7208 */ /* 0x000fe20004000000 */
[----:B------:R-:W-:Y:S02]  /*0f80*/  DMUL R4, R38, R4 ;  /* 0x0000000426047228 */ /* 0x000fe40000000000 */
[----:B------:R-:W-:-:S03]  /*0f90*/  DFMA R20, -R24, R22, 1 ;  /* 0x3ff000001814742b */ /* 0x000fc60000000116 */
[----:B------:R-:W-:-:S03]  /*0fa0*/  DMUL R10, R10, 0.5 ;  /* 0x3fe000000a0a7828 */ /* 0x000fc60000000000 */
[----:B------:R-:W-:Y:S02]  /*0fb0*/  DSETP.GEU.AND P0, PT, R4, RZ, PT ;  /* 0x000000ff0400722a */ /* 0x000fe40003f0e000 */
[----:B------:R-:W-:-:S05]  /*0fc0*/  DFMA R22, R22, R20, R22 ;  /* 0x000000141616722b */ /* 0x000fca0000000016 */
        /* <DEDUP_REMOVED lines=14> */
[----:B------:R-:W-:Y:S05]  /*10b0*/  CALL.REL.NOINC `($__internal_1_$__cuda_sm20_div_rn_f64_full) ;  /* 0x0000001c00ec7944 */ /* 0x000fea0003c00000 */
[----:B------:R-:W-:Y:S02]  /*10c0*/  IMAD.MOV.U32 R4, RZ, RZ, R12 ;  /* 0x000000ffff047224 */ /* 0x000fe400078e000c */
[----:B------:R-:W-:-:S07]  /*10d0*/  IMAD.MOV.U32 R5, RZ, RZ, R9 ;  /* 0x000000ffff057224 */ /* 0x000fce00078e0009 */
.L_x_40:
[----:B------:R-:W-:Y:S05]  /*10e0*/  BSYNC.RECONVERGENT B1 ;  /* 0x0000000000017941 */ /* 0x000fea0003800200 */
.L_x_39:
        /* <DEDUP_REMOVED lines=10> */
[----:B------:R-:W-:-:S06]  /*1190*/  DADD R32, R32, -R24 ;  /* 0x0000000020207229 */ /* 0x000fcc0000000818 */
        /* <DEDUP_REMOVED lines=15> */
[----:B------:R-:W-:-:S07]  /*1290*/  MOV R13, R9 ;  /* 0x00000009000d7202 */ /* 0x000fce0000000f00 */
.L_x_42:
[----:B------:R-:W-:Y:S05]  /*12a0*/  BSYNC.RECONVERGENT B1 ;  /* 0x0000000000017941 */ /* 0x000fea0003800200 */
.L_x_41:
[C---:B------:R-:W-:Y:S01]  /*12b0*/  VIADD R9, R40.reuse, 0x1 ;  /* 0x0000000128097836 */ /* 0x040fe20000000000 */
[----:B------:R-:W0:Y:S01]  /*12c0*/  LDCU UR6, c[0x0][0x3d0] ;  /* 0x00007a00ff0677ac */ /* 0x000e220008000800 */
[C---:B------:R-:W-:Y:S01]  /*12d0*/  VIADD R22, R40.reuse, 0x2 ;  /* 0x0000000228167836 */ /* 0x040fe20000000000 */
[----:B------:R-:W-:Y:S01]  /*12e0*/  DFMA R4, R28, R4, R12 ;  /* 0x000000041c04722b */ /* 0x000fe2000000000c */
[----:B------:R1:W2:Y:S01]  /*12f0*/  I2F.F64 R10, R9 ;  /* 0x00000009000a7312 */ /* 0x0002a20000201c00 */
[C---:B------:R-:W-:Y:S02]  /*1300*/  VIADD R20, R40.reuse, 0xffffffff ;  /* 0xffffffff28147836 */ /* 0x040fe40000000000 */
[----:B------:R-:W-:Y:S02]  /*1310*/  VIADD R40, R40, 0xfffffffe ;  /* 0xfffffffe28287836 */ /* 0x000fe40000000000 */
[----:B------:R-:W-:Y:S02]  /*1320*/  IMAD.MOV.U32 R26, RZ, RZ, RZ ;  /* 0x000000ffff1a7224 */ /* 0x000fe400078e00ff */
[----:B------:R-:W-:Y:S01]  /*1330*/  IMAD.MOV.U32 R30, RZ, RZ, RZ ;  /* 0x000000ffff1e7224 */ /* 0x000fe200078e00ff */
[----:B------:R-:W3:Y:S01]  /*1340*/  I2F.F64 R22, R22 ;  /* 0x0000001600167312 */ /* 0x000ee20000201c00 */
[----:B-1----:R-:W-:Y:S01]  /*1350*/  IMAD.MOV.U32 R9, RZ, RZ, RZ ;  /* 0x000000ffff097224 */ /* 0x002fe200078e00ff */
[----:B--2---:R-:W-:-:S06]  /*1360*/  DSETP.MAX.AND P0, P2, RZ, R10, PT ;  /* 0x0000000aff00722a */ /* 0x004fcc0003a0f000 */
[----:B------:R-:W1:Y:S01]  /*1370*/  I2F.F64 R20, R20 ;  /* 0x0000001400147312 */ /* 0x000e620000201c00 */
[----:B------:R-:W-:Y:S02]  /*1380*/  IMAD.MOV.U32 R27, RZ, RZ, R10 ;  /* 0x000000ffff1b7224 */ /* 0x000fe400078e000a */
[----:B------:R-:W-:Y:S01]  /*1390*/  IMAD.MOV.U32 R14, RZ, RZ, R11 ;  /* 0x000000ffff0e7224 */ /* 0x000fe200078e000b */
[----:B---3--:R-:W-:-:S04]  /*13a0*/  DSETP.MAX.AND P3, P4, RZ, R22, PT ;  /* 0x00000016ff00722a */ /* 0x008fc80003c6f000 */
[----:B------:R-:W2:Y:S01]  /*13b0*/  I2F.F64 R10, R40 ;  /* 0x00000028000a7312 */ /* 0x000ea20000201c00 */
[----:B------:R-:W-:Y:S02]  /*13c0*/  IMAD.MOV.U32 R31, RZ, RZ, R22 ;  /* 0x000000ffff1f7224 */ /* 0x000fe400078e0016 */
[----:B------:R-:W-:Y:S02]  /*13d0*/  IMAD.MOV.U32 R22, RZ, RZ, RZ ;  /* 0x000000ffff167224 */ /* 0x000fe400078e00ff */
[----:B------:R-:W-:Y:S01]  /*13e0*/  IMAD.MOV.U32 R33, RZ, RZ, R23 ;  /* 0x000000ffff217224 */ /* 0x000fe200078e0017 */
[----:B------:R-:W-:Y:S01]  /*13f0*/  FSEL R23, R9, R14, P0 ;  /* 0x0000000e09177208 */ /* 0x000fe20000000000 */
[----:B-1----:R-:W-:Y:S01]  /*1400*/  DSETP.MAX.AND P5, P1, RZ, R20, PT ;  /* 0x00000014ff00722a */ /* 0x002fe200039af000 */
[----:B------:R-:W-:Y:S01]  /*1410*/  MOV R39, R20 ;  /* 0x0000001400277202 */ /* 0x000fe20000000f00 */
[----:B------:R-:W-:Y:S01]  /*1420*/  IMAD.MOV.U32 R20, RZ, RZ, RZ ;  /* 0x000000ffff147224 */ /* 0x000fe200078e00ff */
[----:B------:R-:W-:Y:S01]  /*1430*/  SEL R22, R22, R27, P0 ;  /* 0x0000001b16167207 */ /* 0x000fe20000000000 */
[----:B------:R-:W-:Y:S01]  /*1440*/  IMAD.MOV.U32 R9, RZ, RZ, R21 ;  /* 0x000000ffff097224 */ /* 0x000fe200078e0015 */
[----:B------:R-:W-:Y:S01]  /*1450*/  @P2 LOP3.LUT R23, R14, 0x80000, RZ, 0xfc, !PT ;  /* 0x000800000e172812 */ /* 0x000fe200078efcff */
[----:B------:R-:W-:Y:S01]  /*1460*/  IMAD.MOV.U32 R14, RZ, RZ, RZ ;  /* 0x000000ffff0e7224 */ /* 0x000fe200078e00ff */
[----:B------:R-:W-:Y:S01]  /*1470*/  SEL R20, R20, R31, P3 ;  /* 0x0000001f14147207 */ /* 0x000fe20001800000 */
[----:B--2---:R-:W-:Y:S01]  /*1480*/  DSETP.MAX.AND P2, P0, RZ, R10, PT ;  /* 0x0000000aff00722a */ /* 0x004fe2000384f000 */
[----:B------:R-:W-:-:S02]  /*1490*/  IMAD.MOV.U32 R31, RZ, RZ, R10 ;  /* 0x000000ffff1f7224 */ /* 0x000fc400078e000a */
[----:B------:R-:W-:Y:S01]  /*14a0*/  IMAD.MOV.U32 R10, RZ, RZ, RZ ;  /* 0x000000ffff0a7224 */ /* 0x000fe200078e00ff */
[C---:B------:R-:W-:Y:S01]  /*14b0*/  FSEL R21, R14.reuse, R33, P3 ;  /* 0x000000210e157208 */ /* 0x040fe20001800000 */
[----:B------:R-:W-:Y:S01]  /*14c0*/  IMAD.MOV.U32 R27, RZ, RZ, R11 ;  /* 0x000000ffff1b7224 */ /* 0x000fe200078e000b */
[----:B------:R-:W-:Y:S01]  /*14d0*/  FSEL R11, R14, R9, P5 ;  /* 0x000000090e0b7208 */ /* 0x000fe20002800000 */
[----:B------:R-:W-:Y:S01]  /*14e0*/  DSETP.GT.AND P6, PT, R22, R34, PT ;  /* 0x000000221600722a */ /* 0x000fe20003fc4000 */
[----:B------:R-:W-:Y:S02]  /*14f0*/  SEL R10, R10, R39, P5 ;  /* 0x000000270a0a7207 */ /* 0x000fe40002800000 */
[----:B------:R-:W-:Y:S02]  /*1500*/  FSEL R39, R26, R27, P2 ;  /* 0x0000001b1a277208 */ /* 0x000fe40001000000 */
[----:B------:R-:W-:Y:S02]  /*1510*/  SEL R30, R30, R31, P2 ;  /* 0x0000001f1e1e7207 */ /* 0x000fe40001000000 */
[----:B------:R-:W-:-:S02]  /*1520*/  @P0 LOP3.LUT R39, R27, 0x80000, RZ, 0xfc, !PT ;  /* 0x000800001b270812 */ /* 0x000fc400078efcff */
[----:B------:R-:W-:Y:S01]  /*1530*/  @P4 LOP3.LUT R21, R33, 0x80000, RZ, 0xfc, !PT ;  /* 0x0008000021154812 */ /* 0x000fe200078efcff */
[----:B------:R-:W1:Y:S01]  /*1540*/  LDC.64 R26, c[0x0][0x380] ;  /* 0x0000e000ff1a7b82 */ /* 0x000e620000000a00 */
[----:B------:R-:W-:Y:S02]  /*1550*/  @P1 LOP3.LUT R11, R9, 0x80000, RZ, 0xfc, !PT ;  /* 0x00080000090b1812 */ /* 0x000fe400078efcff */
[----:B------:R-:W-:Y:S02]  /*1560*/  MOV R31, R39 ;  /* 0x00000027001f7202 */ /* 0x000fe40000000f00 */
[--C-:B------:R-:W-:Y:S01]  /*1570*/  DSETP.GT.AND P3, PT, R20, R34.reuse, PT ;  /* 0x000000221400722a */ /* 0x100fe20003f64000 */
[----:B------:R-:W-:Y:S01]  /*1580*/  FSEL R22, R34, R22, P6 ;  /* 0x0000001622167208 */ /* 0x000fe20003000000 */
[--C-:B------:R-:W-:Y:S01]  /*1590*/  DSETP.GT.AND P0, PT, R10, R34.reuse, PT ;  /* 0x000000220a00722a */ /* 0x100fe20003f04000 */
[----:B------:R-:W-:Y:S01]  /*15a0*/  FSEL R23, R35, R23, P6 ;  /* 0x0000001723177208 */ /* 0x000fe20003000000 */
[----:B------:R-:W-:-:S02]  /*15b0*/  DSETP.GT.AND P1, PT, R30, R34, PT ;  /* 0x000000221e00722a */ /* 0x000fc40003f24000 */
[C---:B------:R-:W-:Y:S01]  /*15c0*/  FSEL R32, R34.reuse, R20, P3 ;  /* 0x0000001422207208 */ /* 0x040fe20001800000 */
[----:B------:R2:W0:Y:S01]  /*15d0*/  F2I.F64.TRUNC R14, R22 ;  /* 0x00000016000e7311 */ /* 0x000422000030d100 */
[C---:B------:R-:W-:Y:S02]  /*15e0*/  FSEL R38, R34.reuse, R10, P0 ;  /* 0x0000000a22267208 */ /* 0x040fe40000000000 */
[C---:B------:R-:W-:Y:S01]  /*15f0*/  FSEL R39, R35.reuse, R11, P0 ;  /* 0x0000000b23277208 */ /* 0x040fe20000000000 */
[----:B------:R-:W-:Y:S01]  /*1600*/  DSETP.GEU.AND P0, PT, |R36|, |R24|, PT ;  /* 0x400000182400722a */ /* 0x000fe20003f0e200 */
[----:B------:R-:W-:Y:S01]  /*1610*/  FSEL R30, R34, R30, P1 ;  /* 0x0000001e221e7208 */ /* 0x000fe20000800000 */
[----:B------:R-:W3:Y:S01]  /*1620*/  LDC.64 R10, c[0x0][0x398] ;  /* 0x0000e600ff0a7b82 */ /* 0x000ee20000000a00 */
[C---:B------:R-:W-:Y:S01]  /*1630*/  FSEL R33, R35.reuse, R21, P3 ;  /* 0x0000001523217208 */ /* 0x040fe20001800000 */
[----:B------:R-:W4:Y:S01]  /*1640*/  F2I.F64.TRUNC R38, R38 ;  /* 0x0000002600267311 */ /* 0x000f22000030d100 */
[----:B------:R-:W-:-:S02]  /*1650*/  FSEL R31, R35, R31, P1 ;  /* 0x0000001f231f7208 */ /* 0x000fc40000800000 */
[----:B------:R-:W-:Y:S01]  /*1660*/  FSEL R3, R3, R5, !P0 ;  /* 0x0000000503037208 */ /* 0x000fe20004000000 */
[----:B-1----:R-:W-:Y:S01]  /*1670*/  IMAD.WIDE R26, R0, 0x8, R26 ;  /* 0x00000008001a7825 */ /* 0x002fe200078e021a */
[----:B------:R-:W-:Y:S01]  /*1680*/  FSEL R2, R2, R4, !P0 ;  /* 0x0000000402027208 */ /* 0x000fe20004000000 */
[----:B--2---:R-:W1:Y:S02]  /*1690*/  LDC.64 R22, c[0x0][0x3b0] ;  /* 0x0000ec00ff167b82 */ /* 0x004e640000000a00 */
[----:B------:R-:W2:Y:S01]  /*16a0*/  F2I.F64.TRUNC R32, R32 ;  /* 0x0000002000207311 */ /* 0x000ea2000030d100 */
[C---:B0-----:R-:W-:Y:S01]  /*16b0*/  IMAD R5, R15.reuse, UR6, R14 ;  /* 0x000000060f057c24 */ /* 0x041fe2000f8e020e */
[----:B------:R0:W-:Y:S04]  /*16c0*/  STG.E.64 desc[UR4][R26.64], R2 ;  /* 0x000000021a007986 */ /* 0x0001e8000c101b04 */
[----:B------:R-:W1:Y:S01]  /*16d0*/  LDC.64 R20, c[0x0][0x3b8] ;  /* 0x0000ee00ff147b82 */ /* 0x000e620000000a00 */
[----:B----4-:R-:W-:Y:S01]  /*16e0*/  IMAD R35, R15, UR6, R38 ;  /* 0x000000060f237c24 */ /* 0x010fe2000f8e0226 */
[----:B------:R-:W4:Y:S03]  /*16f0*/  F2I.F64.TRUNC R30, R30 ;  /* 0x0000001e001e7311 */ /* 0x000f26000030d100 */
[----:B---3--:R-:W-:-:S04]  /*1700*/  IMAD.WIDE R34, R35, 0x8, R10 ;  /* 0x0000000823227825 */ /* 0x008fc800078e020a */
[----:B--2---:R-:W-:Y:S02]  /*1710*/  IMAD R9, R15, UR6, R32 ;  /* 0x000000060f097c24 */ /* 0x004fe4000f8e0220 */
[----:B------:R-:W-:Y:S01]  /*1720*/  IMAD.WIDE R4, R5, 0x8, R10 ;  /* 0x0000000805047825 */ /* 0x000fe200078e020a */
[----:B------:R2:W5:Y:S03]  /*1730*/  LDG.E.64 R32, desc[UR4][R16.64] ;  /* 0x0000000410207981 */ /* 0x000566000c1e1b00 */
[----:B----4-:R-:W-:Y:S01]  /*1740*/  IMAD R37, R15, UR6, R30 ;  /* 0x000000060f257c24 */ /* 0x010fe2000f8e021e */
[----:B------:R-:W5:Y:S01]  /*1750*/  LDG.E.64 R34, desc[UR4][R34.64] ;  /* 0x0000000422227981 */ /* 0x000f62000c1e1b00 */
[--C-:B------:R-:W-:Y:S01]  /*1760*/  IMAD.WIDE R14, R9, 0x8, R10.reuse ;  /* 0x00000008090e7825 */ /* 0x100fe200078e020a */
[----:B------:R-:W3:Y:S02]  /*1770*/  LDCU.64 UR6, c[0x0][0x3e8] ;  /* 0x00007d00ff0677ac */ /* 0x000ee40008000a00 */
[----:B0-----:R2:W5:Y:S01]  /*1780*/  LDG.E.64 R26, desc[UR4][R4.64] ;  /* 0x00000004041a7981 */ /* 0x001562000c1e1b00 */
[----:B------:R-:W-:-:S03]  /*1790*/  IMAD.WIDE R36, R37, 0x8, R10 ;  /* 0x0000000825247825 */ /* 0x000fc600078e020a */
[----:B------:R-:W5:Y:S01]  /*17a0*/  LDG.E.64 R14, desc[UR4][R14.64] ;  /* 0x000000040e0e7981 */ /* 0x000f62000c1e1b00 */
[----:B-1----:R-:W-:-:S03]  /*17b0*/  IMAD.WIDE R22, R0, 0x8, R22 ;  /* 0x0000000800167825 */ /* 0x002fc600078e0216 */
[----:B------:R-:W5:Y:S01]  /*17c0*/  LDG.E.64 R36, desc[UR4][R36.64] ;  /* 0x0000000424247981 */ /* 0x000f62000c1e1b00 */
[----:B------:R-:W-:-:S03]  /*17d0*/  IMAD.WIDE R20, R0, 0x8, R20 ;  /* 0x0000000800147825 */ /* 0x000fc600078e0214 */
[----:B------:R2:W5:Y:S04]  /*17e0*/  LDG.E.64 R30, desc[UR4][R22.64] ;  /* 0x00000004161e7981 */ /* 0x000568000c1e1b00 */
[----:B------:R2:W5:Y:S01]  /*17f0*/  LDG.E.64 R28, desc[UR4][R20.64] ;  /* 0x00000004141c7981 */ /* 0x000562000c1e1b00 */
[----:B---3--:R-:W-:-:S10]  /*1800*/  DADD R2, -RZ, |UR6| ;  /* 0x40000006ff027e29 */ /* 0x008fd40008000100 */
[----:B------:R-:W-:Y:S01]  /*1810*/  IMAD.MOV.U32 R10, RZ, RZ, R2 ;  /* 0x000000ffff0a7224 */ /* 0x000fe200078e0002 */
[----:B--2---:R-:W-:-:S07]  /*1820*/  MOV R2, 0x1840 ;  /* 0x0000184000027802 */ /* 0x004fce0000000f00 */
        /* <DEDUP_REMOVED lines=16> */
.L_x_43:
        /* <DEDUP_REMOVED lines=20> */
[----:B------:R-:W-:-:S08]  /*1a70*/  DFMA R10, -R4, R14, 1 ;  /* 0x3ff00000040a742b */ /* 0x000fd0000000010e */
        /* <DEDUP_REMOVED lines=18> */
.L_x_45:
[----:B------:R-:W-:Y:S05]  /*1ba0*/  BSYNC.RECONVERGENT B1 ;  /* 0x0000000000017941 */ /* 0x000fea0003800200 */
.L_x_44:
        /* <DEDUP_REMOVED lines=27> */
.L_x_47:
[----:B------:R-:W-:Y:S05]  /*1d60*/  BSYNC.RECONVERGENT B1 ;  /* 0x0000000000017941 */ /* 0x000fea0003800200 */
.L_x_46:
        /* <DEDUP_REMOVED lines=35> */
.L_x_49:
[----:B------:R-:W-:Y:S05]  /*1fa0*/  BSYNC.RECONVERGENT B1 ;  /* 0x0000000000017941 */ /* 0x000fea0003800200 */
.L_x_48:
[----:B------:R-:W0:Y:S01]  /*1fb0*/  MUFU.RCP64H R5, R29 ;  /* 0x0000001d00057308 */ /* 0x000e220000001800 */
[----:B------:R-:W-:Y:S01]  /*1fc0*/  IMAD.MOV.U32 R4, RZ, RZ, 0x1 ;  /* 0x00000001ff047424 */ /* 0x000fe200078e00ff */
[----:B------:R-:W1:Y:S01]  /*1fd0*/  LDCU.64 UR6, c[0x0][0x3e8] ;  /* 0x00007d00ff0677ac */ /* 0x000e620008000a00 */
[----:B------:R-:W-:Y:S04]  /*1fe0*/  BSSY.RECONVERGENT B1, `(.L_x_50) ;  /* 0x0000018000017945 */ /* 0x000fe80003800200 */
[C---:B0-----:R-:W-:Y:S02]  /*1ff0*/  DFMA R10, -R28.reuse, R4, 1 ;  /* 0x3ff000001c0a742b */ /* 0x041fe40000000104 */
[----:B-1----:R-:W-:-:S06]  /*2000*/  DSETP.NEU.AND P0, PT, R28, UR6, PT ;  /* 0x000000061c007e2a */ /* 0x002fcc000bf0d000 */
[----:B------:R-:W-:-:S08]  /*2010*/  DFMA R10, R10, R10, R10 ;  /* 0x0000000a0a0a722b */ /* 0x000fd0000000000a */
[----:B------:R-:W-:Y:S01]  /*2020*/  DFMA R10, R4, R10, R4 ;  /* 0x0000000a040a722b */ /* 0x000fe20000000004 */
[----:B------:R-:W-:Y:S02]  /*2030*/  FSEL R4, R34, RZ, !P0 ;  /* 0x000000ff22047208 */ /* 0x000fe40004000000 */
[----:B------:R-:W-:-:S05]  /*2040*/  FSEL R5, R35, RZ, !P0 ;  /* 0x000000ff23057208 */ /* 0x000fca0004000000 */
[----:B------:R-:W-:Y:S02]  /*2050*/  DFMA R12, -R28, R10, 1 ;  /* 0x3ff000001c0c742b */ /* 0x000fe4000000010a */
[----:B------:R-:W-:-:S06]  /*2060*/  DADD R32, R32, -R4 ;  /* 0x0000000020207229 */ /* 0x000fcc0000000804 */
[----:B------:R-:W-:-:S04]  /*2070*/  DFMA R12, R10, R12, R10 ;  /* 0x0000000c0a0c722b */ /* 0x000fc8000000000a */
[----:B------:R-:W-:-:S04]  /*2080*/  FSETP.GEU.AND P1, PT, |R33|, 6.5827683646048100446e-37, PT ;  /* 0x036000002100780b */ /* 0x000fc80003f2e200 */
        /* <DEDUP_REMOVED lines=13> */
.L_x_51:
[----:B------:R-:W-:Y:S05]  /*2160*/  BSYNC.RECONVERGENT B1 ;  /* 0x0000000000017941 */ /* 0x000fea0003800200 */
.L_x_50:
[C---:B------:R-:W-:Y:S01]  /*2170*/  VIADD R10, R8.reuse, 0x1 ;  /* 0x00000001080a7836 */ /* 0x040fe20000000000 */
[----:B------:R-:W0:Y:S01]  /*2180*/  LDCU.64 UR6, c[0x0][0x3d0] ;  /* 0x00007a00ff0677ac */ /* 0x000e220008000a00 */
[C---:B------:R-:W-:Y:S01]  /*2190*/  VIADD R14, R8.reuse, 0x2 ;  /* 0x00000002080e7836 */ /* 0x040fe20000000000 */
[----:B------:R-:W-:Y:S01]  /*21a0*/  DFMA R12, R28, R24, R12 ;  /* 0x000000181c0c722b */ /* 0x000fe2000000000c */
[C---:B------:R-:W-:Y:S01]  /*21b0*/  VIADD R20, R8.reuse, 0xffffffff ;  /* 0xffffffff08147836 */ /* 0x040fe20000000000 */
[----:B------:R-:W1:Y:S01]  /*21c0*/  LDC.64 R24, c[0x0][0x3c0] ;  /* 0x0000f000ff187b82 */ /* 0x000e620000000a00 */
[----:B------:R-:W2:Y:S01]  /*21d0*/  I2F.F64.U32 R10, R10 ;  /* 0x0000000a000a7312 */ /* 0x000ea20000201800 */
[----:B------:R-:W-:-:S07]  /*21e0*/  VIADD R8, R8, 0xfffffffe ;  /* 0xfffffffe08087836 */ /* 0x000fce0000000000 */
[----:B------:R-:W3:Y:S01]  /*21f0*/  I2F.F64.U32 R14, R14 ;  /* 0x0000000e000e7312 */ /* 0x000ee20000201800 */
[----:B--2---:R-:W-:-:S07]  /*2200*/  DSETP.MAX.AND P2, P3, RZ, R10, PT ;  /* 0x0000000aff00722a */ /* 0x004fce0003b4f000 */
[----:B------:R-:W2:Y:S01]  /*2210*/  I2F.F64 R20, R20 ;  /* 0x0000001400147312 */ /* 0x000ea20000201c00 */
[----:B------:R-:W-:Y:S02]  /*2220*/  IMAD.MOV.U32 R23, RZ, RZ, R10 ;  /* 0x000000ffff177224 */ /* 0x000fe400078e000a */
[----:B------:R-:W-:Y:S01]  /*2230*/  IMAD.MOV.U32 R22, RZ, RZ, R11 ;  /* 0x000000ffff167224 */ /* 0x000fe200078e000b */
[----:B------:R-:W-:Y:S01]  /*2240*/  CS2R R10, SRZ ;  /* 0x00000000000a7805 */ /* 0x000fe2000001ff00 */
[----:B---3--:R-:W-:-:S03]  /*2250*/  DSETP.MAX.AND P4, P5, RZ, R14, PT ;  /* 0x0000000eff00722a */ /* 0x008fc60003d8f000 */
[----:B------:R-:W3:Y:S01]  /*2260*/  I2F.F64 R8, R8 ;  /* 0x0000000800087312 */ /* 0x000ee20000201c00 */
[----:B------:R-:W-:Y:S01]  /*2270*/  IMAD.MOV.U32 R31, RZ, RZ, R14 ;  /* 0x000000ffff1f7224 */ /* 0x000fe200078e000e */
[----:B------:R-:W-:Y:S01]  /*2280*/  FSEL R11, R11, R22, P2 ;  /* 0x000000160b0b7208 */ /* 0x000fe20001000000 */
[----:B-1----:R-:W-:Y:S01]  /*2290*/  IMAD.WIDE R24, R0, 0x8, R24 ;  /* 0x0000000800187825 */ /* 0x002fe200078e0218 */
[----:B------:R-:W-:Y:S02]  /*22a0*/  MOV R14, RZ ;  /* 0x000000ff000e7202 */ /* 0x000fe40000000f00 */
[----:B------:R-:W-:Y:S01]  /*22b0*/  SEL R10, R10, R23, P2 ;  /* 0x000000170a0a7207 */ /* 0x000fe20001000000 */
[----:B--2---:R-:W-:Y:S01]  /*22c0*/  DSETP.MAX.AND P0, P1, RZ, R20, PT ;  /* 0x00000014ff00722a */ /* 0x004fe2000390f000 */
[----:B------:R-:W-:Y:S01]  /*22d0*/  @P3 LOP3.LUT R11, R22, 0x80000, RZ, 0xfc, !PT ;  /* 0x00080000160b3812 */ /* 0x000fe200078efcff */
[----:B------:R-:W-:Y:S01]  /*22e0*/  IMAD.MOV.U32 R35, RZ, RZ, R21 ;  /* 0x000000ffff237224 */ /* 0x000fe200078e0015 */
[C---:B------:R-:W-:Y:S01]  /*22f0*/  FSEL R21, R14.reuse, R15, P4 ;  /* 0x0000000f0e157208 */ /* 0x040fe20002000000 */
[----:B------:R-:W-:Y:S01]  /*2300*/  IMAD.MOV.U32 R33, RZ, RZ, R20 ;  /* 0x000000ffff217224 */ /* 0x000fe200078e0014 */
[----:B------:R-:W-:-:S02]  /*2310*/  SEL R14, R14, R31, P4 ;  /* 0x0000001f0e0e7207 */ /* 0x000fc40002000000 */
[----:B------:R-:W-:Y:S01]  /*2320*/  @P5 LOP3.LUT R21, R15, 0x80000, RZ, 0xfc, !PT ;  /* 0x000800000f155812 */ /* 0x000fe200078efcff */
[----:B---3--:R-:W-:Y:S01]  /*2330*/  DSETP.MAX.AND P4, P5, RZ, R8, PT ;  /* 0x00000008ff00722a */ /* 0x008fe20003d8f000 */
[----:B------:R-:W-:Y:S01]  /*2340*/  IMAD.MOV.U32 R23, RZ, RZ, R8 ;  /* 0x000000ffff177224 */ /* 0x000fe200078e0008 */
[--C-:B------:R-:W-:Y:S01]  /*2350*/  DSETP.GT.AND P2, PT, R10, R18.reuse, PT ;  /* 0x000000120a00722a */ /* 0x100fe20003f44000 */
[----:B------:R-:W-:Y:S02]  /*2360*/  IMAD.MOV.U32 R8, RZ, RZ, RZ ;  /* 0x000000ffff087224 */ /* 0x000fe400078e00ff */
[----:B------:R-:W-:Y:S02]  /*2370*/  IMAD.MOV.U32 R31, RZ, RZ, R9 ;  /* 0x000000ffff1f7224 */ /* 0x000fe400078e0009 */
[----:B------:R-:W-:Y:S01]  /*2380*/  IMAD.MOV.U32 R15, RZ, RZ, R21 ;  /* 0x000000ffff0f7224 */ /* 0x000fe200078e0015 */
[----:B------:R-:W-:Y:S02]  /*2390*/  FSEL R9, R8, R35, P0 ;  /* 0x0000002308097208 */ /* 0x000fe40000000000 */
[----:B------:R-:W-:Y:S01]  /*23a0*/  FSEL R20, R18, R10, P2 ;  /* 0x0000000a12147208 */ /* 0x000fe20001000000 */
[----:B------:R-:W-:Y:S01]  /*23b0*/  IMAD.MOV.U32 R10, RZ, RZ, RZ ;  /* 0x000000ffff0a7224 */ /* 0x000fe200078e00ff */
[----:B------:R-:W-:Y:S01]  /*23c0*/  SEL R8, R8, R33, P0 ;  /* 0x0000002108087207 */ /* 0x000fe20000000000 */
[----:B------:R-:W-:Y:S01]  /*23d0*/  DSETP.GT.AND P3, PT, R14, R18, PT ;  /* 0x000000120e00722a */ /* 0x000fe20003f64000 */
[----:B------:R-:W-:-:S02]  /*23e0*/  @P1 LOP3.LUT R9, R35, 0x80000, RZ, 0xfc, !PT ;  /* 0x0008000023091812 */ /* 0x000fc400078efcff */
[----:B------:R-:W-:Y:S02]  /*23f0*/  FSEL R21, R19, R11, P2 ;  /* 0x0000000b13157208 */ /* 0x000fe40001000000 */
[C---:B------:R-:W-:Y:S02]  /*2400*/  FSEL R11, R10.reuse, R31, P4 ;  /* 0x0000001f0a0b7208 */ /* 0x040fe40002000000 */
[----:B------:R-:W-:Y:S01]  /*2410*/  DSETP.GT.AND P0, PT, R8, R18, PT ;  /* 0x000000120800722a */ /* 0x000fe20003f04000 */
[----:B------:R-:W-:Y:S01]  /*2420*/  SEL R10, R10, R23, P4 ;  /* 0x000000170a0a7207 */ /* 0x000fe20002000000 */
[----:B------:R1:W0:Y:S01]  /*2430*/  F2I.F64.TRUNC R30, R20 ;  /* 0x00000014001e7311 */ /* 0x000222000030d100 */
[----:B------:R-:W-:Y:S02]  /*2440*/  @P5 LOP3.LUT R11, R31, 0x80000, RZ, 0xfc, !PT ;  /* 0x000800001f0b5812 */ /* 0x000fe400078efcff */
[C---:B------:R-:W-:Y:S02]  /*2450*/  FSEL R14, R18.reuse, R14, P3 ;  /* 0x0000000e120e7208 */ /* 0x040fe40001800000 */
[----:B------:R-:W-:-:S02]  /*2460*/  FSEL R22, R18, R8, P0 ;  /* 0x0000000812167208 */ /* 0x000fc40000000000 */
[C---:B------:R-:W-:Y:S01]  /*2470*/  FSEL R23, R19.reuse, R9, P0 ;  /* 0x0000000913177208 */ /* 0x040fe20000000000 */
[----:B------:R-:W-:Y:S01]  /*2480*/  DSETP.GT.AND P0, PT, R10, R18, PT ;  /* 0x000000120a00722a */ /* 0x000fe20003f04000 */
[C---:B------:R-:W-:Y:S01]  /*2490*/  FSEL R15, R19.reuse, R15, P3 ;  /* 0x0000000f130f7208 */ /* 0x040fe20001800000 */
[----:B-1----:R-:W1:Y:S01]  /*24a0*/  LDC.64 R20, c[0x0][0x388] ;  /* 0x0000e200ff147b82 */ /* 0x002e620000000a00 */
[----:B------:R-:W2:Y:S03]  /*24b0*/  F2I.F64.TRUNC R22, R22 ;  /* 0x0000001600167311 */ /* 0x000ea6000030d100 */
[----:B------:R-:W-:Y:S02]  /*24c0*/  FSEL R18, R18, R10, P0 ;  /* 0x0000000a12127208 */ /* 0x000fe40000000000 */
[----:B------:R-:W-:Y:S01]  /*24d0*/  FSEL R19, R19, R11, P0 ;  /* 0x0000000b13137208 */ /* 0x000fe20000000000 */
[----:B------:R-:W-:Y:S01]  /*24e0*/  DSETP.GEU.AND P0, PT, |R26|, |R4|, PT ;  /* 0x400000041a00722a */ /* 0x000fe20003f0e200 */
[----:B------:R-:W3:Y:S01]  /*24f0*/  LDC.64 R10, c[0x0][0x3c8] ;  /* 0x0000f200ff0a7b82 */ /* 0x000ee20000000a00 */
[----:B------:R-:W4:Y:S01]  /*2500*/  F2I.F64.TRUNC R14, R14 ;  /* 0x0000000e000e7311 */ /* 0x000f22000030d100 */
[----:B0-----:R-:W-:-:S03]  /*2510*/  IMAD R5, R30, UR7, R7 ;  /* 0x000000071e057c24 */ /* 0x001fc6000f8e0207 */
[----:B------:R-:W-:Y:S01]  /*2520*/  FSEL R12, R2, R12, !P0 ;  /* 0x0000000c020c7208 */ /* 0x000fe20004000000 */
[----:B------:R-:W-:Y:S01]  /*2530*/  IMAD R5, R5, UR6, R6 ;  /* 0x0000000605057c24 */ /* 0x000fe2000f8e0206 */
[----:B------:R-:W-:Y:S01]  /*2540*/  FSEL R13, R3, R13, !P0 ;  /* 0x0000000d030d7208 */ /* 0x000fe20004000000 */
[----:B------:R-:W0:Y:S01]  /*2550*/  LDC.64 R8, c[0x0][0x398] ;  /* 0x0000e600ff087b82 */ /* 0x000e220000000a00 */
[----:B------:R-:W1:Y:S01]  /*2560*/  F2I.F64.TRUNC R18, R18 ;  /* 0x0000001200127311 */ /* 0x000e62000030d100 */
[----:B--2---:R-:W-:-:S04]  /*2570*/  IMAD R23, R22, UR7, R7 ;  /* 0x0000000716177c24 */ /* 0x004fc8000f8e0207 */
[----:B------:R-:W-:Y:S02]  /*2580*/  IMAD R23, R23, UR6, R6 ;  /* 0x0000000617177c24 */ /* 0x000fe4000f8e0206 */
[----:B----4-:R-:W-:Y:S02]  /*2590*/  IMAD R15, R14, UR7, R7 ;  /* 0x000000070e0f7c24 */ /* 0x010fe4000f8e0207 */
[----:B-1----:R-:W-:-:S05]  /*25a0*/  IMAD.WIDE R2, R0, 0x8, R20 ;  /* 0x0000000800027825 */ /* 0x002fca00078e0214 */
[----:B------:R1:W-:Y:S01]  /*25b0*/  STG.E.64 desc[UR4][R2.64], R12 ;  /* 0x0000000c02007986 */ /* 0x0003e2000c101b04 */
[----:B------:R-:W-:Y:S02]  /*25c0*/  IMAD R27, R18, UR7, R7 ;  /* 0x00000007121b7c24 */ /* 0x000fe4000f8e0207 */
[--C-:B------:R-:W-:Y:S01]  /*25d0*/  IMAD R7, R15, UR6, R6.reuse ;  /* 0x000000060f077c24 */ /* 0x100fe2000f8e0206 */
[----:B------:R-:W5:Y:S01]  /*25e0*/  LDG.E.64 R24, desc[UR4][R24.64] ;  /* 0x0000000418187981 */ /* 0x000f62000c1e1b00 */
[----:B------:R-:W-:Y:S01]  /*25f0*/  IMAD R27, R27, UR6, R6 ;  /* 0x000000061b1b7c24 */ /* 0x000fe2000f8e0206 */
[----:B------:R-:W1:Y:S01]  /*2600*/  LDCU.64 UR6, c[0x0][0x3f0] ;  /* 0x00007e00ff0677ac */ /* 0x000e620008000a00 */
[----:B---3--:R-:W-:-:S04]  /*2610*/  IMAD.WIDE R18, R0, 0x8, R10 ;  /* 0x0000000800127825 */ /* 0x008fc800078e020a */
[--C-:B0-----:R-:W-:Y:S02]  /*2620*/  IMAD.WIDE R30, R27, 0x8, R8.reuse ;  /* 0x000000081b1e7825 */ /* 0x101fe400078e0208 */
[----:B------:R0:W5:Y:S02]  /*2630*/  LDG.E.64 R26, desc[UR4][R16.64] ;  /* 0x00000004101a7981 */ /* 0x000164000c1e1b00 */
[--C-:B------:R-:W-:Y:S02]  /*2640*/  IMAD.WIDE R28, R23, 0x8, R8.reuse ;  /* 0x00000008171c7825 */ /* 0x100fe400078e0208 */
[----:B------:R-:W5:Y:S02]  /*2650*/  LDG.E.64 R18, desc[UR4][R18.64] ;  /* 0x0000000412127981 */ /* 0x000f64000c1e1b00 */
[--C-:B------:R-:W-:Y:S02]  /*2660*/  IMAD.WIDE R4, R5, 0x8, R8.reuse ;  /* 0x0000000805047825 */ /* 0x100fe400078e0208 */
[----:B------:R-:W5:Y:S02]  /*2670*/  LDG.E.64 R30, desc[UR4][R30.64] ;  /* 0x000000041e1e7981 */ /* 0x000f64000c1e1b00 */
[----:B------:R-:W-:-:S02]  /*2680*/  IMAD.WIDE R6, R7, 0x8, R8 ;  /* 0x0000000807067825 */ /* 0x000fc400078e0208 */
[----:B------:R-:W5:Y:S04]  /*2690*/  LDG.E.64 R28, desc[UR4][R28.64] ;  /* 0x000000041c1c7981 */ /* 0x000f68000c1e1b00 */
[----:B------:R-:W5:Y:S04]  /*26a0*/  LDG.E.64 R4, desc[UR4][R4.64] ;  /* 0x0000000404047981 */ /* 0x000f68000c1e1b00 */
[----:B------:R-:W5:Y:S01]  /*26b0*/  LDG.E.64 R6, desc[UR4][R6.64] ;  /* 0x0000000406067981 */ /* 0x000f62000c1e1b00 */
[----:B-1----:R-:W-:-:S10]  /*26c0*/  DADD R2, -RZ, |UR6| ;  /* 0x40000006ff027e29 */ /* 0x002fd40008000100 */
        /* <DEDUP_REMOVED lines=18> */
.L_x_52:
[----:B------:R-:W-:Y:S01]  /*27f0*/  FSEL R3, R11, 1.875, P2 ;  /* 0x3ff000000b037808 */ /* 0x000fe20001000000 */
[----:B------:R-:W-:Y:S01]  /*2800*/  DADD R12, R4, R4 ;  /* 0x00000000040c7229 */ /* 0x000fe20000000004 */
[----:B------:R-:W-:Y:S01]  /*2810*/  FSEL R2, R10, RZ, P2 ;  /* 0x000000ff0a027208 */ /* 0x000fe20001000000 */
[C---:B------:R-:W-:Y:S01]  /*2820*/  DADD R8, R26.reuse, R26 ;  /* 0x000000001a087229 */ /* 0x040fe2000000001a */
[----:B------:R-:W0:Y:S01]  /*2830*/  MUFU.RCP64H R11, R3 ;  /* 0x00000003000b7308 */ /* 0x000e220000001800 */
[----:B------:R-:W-:Y:S01]  /*2840*/  MOV R10, 0x1 ;  /* 0x00000001000a7802 */ /* 0x000fe20000000f00 */
[----:B------:R-:W-:Y:S03]  /*2850*/  BSSY.RECONVERGENT B1, `(.L_x_53) ;  /* 0x0000020000017945 */ /* 0x000fe60003800200 */
[----:B------:R-:W-:Y:S02]  /*2860*/  DADD R12, R26, -R12 ;  /* 0x000000001a0c7229 */ /* 0x000fe4000000080c */
[----:B------:R-:W-:-:S06]  /*2870*/  DADD R8, R28, -R8 ;  /* 0x000000001c087229 */ /* 0x000fcc0000000808 */
[----:B------:R-:W-:Y:S02]  /*2880*/  DADD R6, R6, R12 ;  /* 0x0000000006067229 */ /* 0x000fe4000000000c */
[----:B------:R-:W-:Y:S02]  /*2890*/  DADD R16, R4, R8 ;  /* 0x0000000004107229 */ /* 0x000fe40000000008 */
[----:B0-----:R-:W-:-:S06]  /*28a0*/  DFMA R12, -R2, R10, 1 ;  /* 0x3ff00000020c742b */ /* 0x001fcc000000010a */
[----:B------:R-:W-:Y:S02]  /*28b0*/  DSETP.GEU.AND P0, PT, |R16|, |R6|, PT ;  /* 0x400000061000722a */ /* 0x000fe40003f0e200 */
[----:B------:R-:W-:Y:S02]  /*28c0*/  DFMA R12, R12, R12, R12 ;  /* 0x0000000c0c0c722b */ /* 0x000fe4000000000c */
[----:B------:R-:W-:Y:S02]  /*28d0*/  DMUL R8, R16, R6 ;  /* 0x0000000610087228 */ /* 0x000fe40000000000 */
[----:B------:R-:W-:Y:S02]  /*28e0*/  FSEL R14, R16, R6, !P0 ;  /* 0x00000006100e7208 */ /* 0x000fe40004000000 */
[----:B------:R-:W-:Y:S02]  /*28f0*/  FSEL R15, R17, R7, !P0 ;  /* 0x00000007110f7208 */ /* 0x000fe40004000000 */
[----:B------:R-:W-:-:S02]  /*2900*/  DFMA R12, R10, R12, R10 ;  /* 0x0000000c0a0c722b */ /* 0x000fc4000000000a */
[----:B------:R-:W-:Y:S02]  /*2910*/  DSETP.GEU.AND P0, PT, R8, RZ, PT ;  /* 0x000000ff0800722a */ /* 0x000fe40003f0e000 */
[----:B------:R-:W-:-:S04]  /*2920*/  DMUL R6, R14, 0.5 ;  /* 0x3fe000000e067828 */ /* 0x000fc80000000000 */
        /* <DEDUP_REMOVED lines=14> */
[----:B------:R-:W-:-:S07]  /*2a10*/  IMAD.MOV.U32 R23, RZ, RZ, R3 ;  /* 0x000000ffff177224 */ /* 0x000fce00078e0003 */
[----:B------:R-:W-:Y:S05]  /*2a20*/  CALL.REL.NOINC `($__internal_1_$__cuda_sm20_div_rn_f64_full) ;  /* 0x0000000400907944 */ /* 0x000fea0003c00000 */
[----:B------:R-:W-:Y:S02]  /*2a30*/  IMAD.MOV.U32 R6, RZ, RZ, R12 ;  /* 0x000000ffff067224 */ /* 0x000fe400078e000c */
[----:B------:R-:W-:-:S07]  /*2a40*/  IMAD.MOV.U32 R7, RZ, RZ, R9 ;  /* 0x000000ffff077224 */ /* 0x000fce00078e0009 */
.L_x_54:
[----:B------:R-:W-:Y:S05]  /*2a50*/  BSYNC.RECONVERGENT B1 ;  /* 0x0000000000017941 */ /* 0x000fea0003800200 */
.L_x_53:
        /* <DEDUP_REMOVED lines=23> */
[----:B------:R-:W-:-:S07]  /*2bd0*/  MOV R10, 0x2bf0 ;  /* 0x00002bf0000a7802 */ /* 0x000fce0000000f00 */
[----:B------:R-:W-:Y:S05]  /*2be0*/  CALL.REL.NOINC `($__internal_1_$__cuda_sm20_div_rn_f64_full) ;  /* 0x0000000400207944 */ /* 0x000fea0003c00000 */
[----:B------:R-:W-:-:S07]  /*2bf0*/  IMAD.MOV.U32 R8, RZ, RZ, R12 ;  /* 0x000000ffff087224 */ /* 0x000fce00078e000c */
.L_x_56:
[----:B------:R-:W-:Y:S05]  /*2c00*/  BSYNC.RECONVERGENT B1 ;  /* 0x0000000000017941 */ /* 0x000fea0003800200 */
.L_x_55:
        /* <DEDUP_REMOVED lines=34> */
.L_x_58:
[----:B------:R-:W-:Y:S05]  /*2e30*/  BSYNC.RECONVERGENT B1 ;  /* 0x0000000000017941 */ /* 0x000fea0003800200 */
.L_x_57:
        /* <DEDUP_REMOVED lines=20> */
[----:B------:R-:W-:Y:S01]  /*2f80*/  MOV R9, R13 ;  /* 0x0000000d00097202 */ /* 0x000fe20000000f00 */
[----:B------:R-:W-:Y:S01]  /*2f90*/  IMAD.MOV.U32 R22, RZ, RZ, R18 ;  /* 0x000000ffff167224 */ /* 0x000fe200078e0012 */
[----:B------:R-:W-:Y:S01]  /*2fa0*/  MOV R10, 0x2fd0 ;  /* 0x00002fd0000a7802 */ /* 0x000fe20000000f00 */
[----:B------:R-:W-:-:S07]  /*2fb0*/  IMAD.MOV.U32 R23, RZ, RZ, R19 ;  /* 0x000000ffff177224 */ /* 0x000fce00078e0013 */
[----:B------:R-:W-:Y:S05]  /*2fc0*/  CALL.REL.NOINC `($__internal_1_$__cuda_sm20_div_rn_f64_full) ;  /* 0x0000000000287944 */ /* 0x000fea0003c00000 */
[----:B------:R-:W-:-:S07]  /*2fd0*/  IMAD.MOV.U32 R8, RZ, RZ, R12 ;  /* 0x000000ffff087224 */ /* 0x000fce00078e000c */
.L_x_60:
[----:B------:R-:W-:Y:S05]  /*2fe0*/  BSYNC.RECONVERGENT B1 ;  /* 0x0000000000017941 */ /* 0x000fea0003800200 */
.L_x_59:
[----:B------:R-:W0:Y:S01]  /*2ff0*/  LDC.64 R10, c[0x0][0x390] ;  /* 0x0000e400ff0a7b82 */ /* 0x000e220000000a00 */
[----:B------:R-:W-:Y:S02]  /*3000*/  DFMA R8, R18, R16, R8 ;  /* 0x000000101208722b */ /* 0x000fe40000000008 */
[----:B------:R-:W-:-:S08]  /*3010*/  DSETP.GEU.AND P0, PT, |R4|, |R2|, PT ;  /* 0x400000020400722a */ /* 0x000fd00003f0e200 */
[----:B------:R-:W-:Y:S02]  /*3020*/  FSEL R4, R6, R8, !P0 ;  /* 0x0000000806047208 */ /* 0x000fe40004000000 */
[----:B------:R-:W-:Y:S01]  /*3030*/  FSEL R5, R7, R9, !P0 ;  /* 0x0000000907057208 */ /* 0x000fe20004000000 */
[----:B0-----:R-:W-:-:S05]  /*3040*/  IMAD.WIDE R2, R0, 0x8, R10 ;  /* 0x0000000800027825 */ /* 0x001fca00078e020a */
[----:B------:R-:W-:Y:S01]  /*3050*/  STG.E.64 desc[UR4][R2.64], R4 ;  /* 0x0000000402007986 */ /* 0x000fe2000c101b04 */
[----:B------:R-:W-:Y:S05]  /*3060*/  EXIT ;  /* 0x000000000000794d */ /* 0x000fea0003800000 */
        .weak           $__internal_1_$__cuda_sm20_div_rn_f64_full
        .type           $__internal_1_$__cuda_sm20_div_rn_f64_full,@function
        .size           $__internal_1_$__cuda_sm20_div_rn_f64_full,($_Z13upwind_normalPdS_S_PKdS1_S1_S1_S1_S1_S1_iiidddi$__internal_accurate_pow - $__internal_1_$__cuda_sm20_div_rn_f64_full)
$__internal_1_$__cuda_sm20_div_rn_f64_full:
[C---:B------:R-:W-:Y:S01]  /*3070*/  FSETP.GEU.AND P0, PT, |R23|.reuse, 1.469367938527859385e-39, PT ;  /* 0x001000001700780b */ /* 0x040fe20003f0e200 */
[----:B------:R-:W-:Y:S01]  /*3080*/  IMAD.MOV.U32 R45, RZ, RZ, R9 ;  /* 0x000000ffff2d7224 */ /* 0x000fe200078e0009 */
[----:B------:R-:W-:Y:S01]  /*3090*/  LOP3.LUT R20, R23, 0x800fffff, RZ, 0xc0, !PT ;  /* 0x800fffff17147812 */ /* 0x000fe200078ec0ff */
[----:B------:R-:W-:Y:S01]  /*30a0*/  IMAD.MOV.U32 R42, RZ, RZ, 0x1 ;  /* 0x00000001ff2a7424 */ /* 0x000fe200078e00ff */
[----:B------:R-:W-:Y:S01]  /*30b0*/  BSSY.RECONVERGENT B0, `(.L_x_61) ;  /* 0x000005a000007945 */ /* 0x000fe20003800200 */
[----:B------:R-:W-:Y:S01]  /*30c0*/  IMAD.MOV.U32 R44, RZ, RZ, R12 ;  /* 0x000000ffff2c7224 */ /* 0x000fe200078e000c */
[----:B------:R-:W-:Y:S01]  /*30d0*/  LOP3.LUT R21, R20, 0x3ff00000, RZ, 0xfc, !PT ;  /* 0x3ff0000014157812 */ /* 0x000fe200078efcff */
[----:B------:R-:W-:Y:S01]  /*30e0*/  IMAD.MOV.U32 R20, RZ, RZ, R22 ;  /* 0x000000ffff147224 */ /* 0x000fe200078e0016 */
[C---:B------:R-:W-:Y:S01]  /*30f0*/  FSETP.GEU.AND P2, PT, |R45|.reuse, 1.469367938527859385e-39, PT ;  /* 0x001000002d00780b */ /* 0x040fe20003f4e200 */
[----:B------:R-:W-:Y:S01]  /*3100*/  IMAD.MOV.U32 R11, RZ, RZ, 0x1ca00000 ;  /* 0x1ca00000ff0b7424 */ /* 0x000fe200078e00ff */
[----:B------:R-:W-:-:S02]  /*3110*/  LOP3.LUT R9, R45, 0x7ff00000, RZ, 0xc0, !PT ;  /* 0x7ff000002d097812 */ /* 0x000fc400078ec0ff */
[----:B------:R-:W-:Y:S01]  /*3120*/  LOP3.LUT R12, R23, 0x7ff00000, RZ, 0xc0, !PT ;  /* 0x7ff00000170c7812 */ /* 0x000fe200078ec0ff */
[----:B------:R-:W-:-:S03]  /*3130*/  @!P0 DMUL R20, R22, 8.98846567431157953865e+307 ;  /* 0x7fe0000016148828 */ /* 0x000fc60000000000 */
[----:B------:R-:W-:-:S03]  /*3140*/  ISETP.GE.U32.AND P1, PT, R9, R12, PT ;  /* 0x0000000c0900720c */ /* 0x000fc60003f26070 */
[----:B------:R-:W0:Y:S02]  /*3150*/  MUFU.RCP64H R43, R21 ;  /* 0x00000015002b7308 */ /* 0x000e240000001800 */
[----:B------:R-:W-:Y:S01]  /*3160*/  @!P2 LOP3.LUT R14, R23, 0x7ff00000, RZ, 0xc0, !PT ;  /* 0x7ff00000170ea812 */ /* 0x000fe200078ec0ff */
[----:B------:R-:W-:Y:S01]  /*3170*/  @!P2 IMAD.MOV.U32 R48, RZ, RZ, RZ ;  /* 0x000000ffff30a224 */ /* 0x000fe200078e00ff */
[----:B------:R-:W-:Y:S02]  /*3180*/  @!P0 LOP3.LUT R12, R21, 0x7ff00000, RZ, 0xc0, !PT ;  /* 0x7ff00000150c8812 */ /* 0x000fe400078ec0ff */
[----:B------:R-:W-:Y:S02]  /*3190*/  @!P2 ISETP.GE.U32.AND P3, PT, R9, R14, PT ;  /* 0x0000000e0900a20c */ /* 0x000fe40003f66070 */
[C---:B------:R-:W-:Y:S02]  /*31a0*/  SEL R14, R11.reuse, 0x63400000, !P1 ;  /* 0x634000000b0e7807 */ /* 0x040fe40004800000 */
[----:B------:R-:W-:-:S04]  /*31b0*/  @!P2 SEL R13, R11, 0x63400000, !P3 ;  /* 0x634000000b0da807 */ /* 0x000fc80005800000 */
[----:B------:R-:W-:Y:S01]  /*31c0*/  @!P2 LOP3.LUT R13, R13, 0x80000000, R45, 0xf8, !PT ;  /* 0x800000000d0da812 */ /* 0x000fe200078ef82d */
[----:B0-----:R-:W-:-:S03]  /*31d0*/  DFMA R46, R42, -R20, 1 ;  /* 0x3ff000002a2e742b */ /* 0x001fc60000000814 */
[----:B------:R-:W-:Y:S01]  /*31e0*/  @!P2 LOP3.LUT R49, R13, 0x100000, RZ, 0xfc, !PT ;  /* 0x001000000d31a812 */ /* 0x000fe200078efcff */
[----:B------:R-:W-:-:S04]  /*31f0*/  IMAD.MOV.U32 R13, RZ, RZ, R9 ;  /* 0x000000ffff0d7224 */ /* 0x000fc800078e0009 */
[----:B------:R-:W-:-:S08]  /*3200*/  DFMA R46, R46, R46, R46 ;  /* 0x0000002e2e2e722b */ /* 0x000fd0000000002e */
[----:B------:R-:W-:Y:S01]  /*3210*/  DFMA R42, R42, R46, R42 ;  /* 0x0000002e2a2a722b */ /* 0x000fe2000000002a */
[----:B------:R-:W-:Y:S02]  /*3220*/  LOP3.LUT R47, R14, 0x800fffff, R45, 0xf8, !PT ;  /* 0x800fffff0e2f7812 */ /* 0x000fe400078ef82d */
[----:B------:R-:W-:-:S05]  /*3230*/  MOV R46, R44 ;  /* 0x0000002c002e7202 */ /* 0x000fca0000000f00 */
[----:B------:R-:W-:Y:S02]  /*3240*/  DFMA R50, R42, -R20, 1 ;  /* 0x3ff000002a32742b */ /* 0x000fe40000000814 */
[----:B------:R-:W-:-:S06]  /*3250*/  @!P2 DFMA R46, R46, 2, -R48 ;  /* 0x400000002e2ea82b */ /* 0x000fcc0000000830 */
[----:B------:R-:W-:-:S04]  /*3260*/  DFMA R50, R42, R50, R42 ;  /* 0x000000322a32722b */ /* 0x000fc8000000002a */
[----:B------:R-:W-:-:S04]  /*3270*/  @!P2 LOP3.LUT R13, R47, 0x7ff00000, RZ, 0xc0, !PT ;  /* 0x7ff000002f0da812 */ /* 0x000fc800078ec0ff */
[----:B------:R-:W-:Y:S01]  /*3280*/  DMUL R48, R50, R46 ;  /* 0x0000002e32307228 */ /* 0x000fe20000000000 */
[----:B------:R-:W-:-:S05]  /*3290*/  VIADD R14, R13, 0xffffffff ;  /* 0xffffffff0d0e7836 */ /* 0x000fca0000000000 */
[----:B------:R-:W-:Y:S01]  /*32a0*/  ISETP.GT.U32.AND P0, PT, R14, 0x7feffffe, PT ;  /* 0x7feffffe0e00780c */ /* 0x000fe20003f04070 */
[----:B------:R-:W-:Y:S01]  /*32b0*/  VIADD R14, R12, 0xffffffff ;  /* 0xffffffff0c0e7836 */ /* 0x000fe20000000000 */
[----:B------:R-:W-:-:S04]  /*32c0*/  DFMA R42, R48, -R20, R46 ;  /* 0x80000014302a722b */ /* 0x000fc8000000002e */
[----:B------:R-:W-:-:S04]  /*32d0*/  ISETP.GT.U32.OR P0, PT, R14, 0x7feffffe, P0 ;  /* 0x7feffffe0e00780c */ /* 0x000fc80000704470 */
[----:B------:R-:W-:-:S09]  /*32e0*/  DFMA R42, R50, R42, R48 ;  /* 0x0000002a322a722b */ /* 0x000fd20000000030 */
[----:B------:R-:W-:Y:S05]  /*32f0*/  @P0 BRA `(.L_x_62) ;  /* 0x0000000000740947 */ /* 0x000fea0003800000 */
[----:B------:R-:W-:Y:S01]  /*3300*/  LOP3.LUT R12, R23, 0x7ff00000, RZ, 0xc0, !PT ;  /* 0x7ff00000170c7812 */ /* 0x000fe200078ec0ff */
[----:B------:R-:W-:-:S03]  /*3310*/  IMAD.MOV.U32 R44, RZ, RZ, RZ ;  /* 0x000000ffff2c7224 */ /* 0x000fc600078e00ff */
[CC--:B------:R-:W-:Y:S02]  /*3320*/  VIADDMNMX R13, R9.reuse, -R12.reuse, 0xb9600000, !PT ;  /* 0xb9600000090d7446 */ /* 0x0c0fe4000780090c */
[----:B------:R-:W-:Y:S02]  /*3330*/  ISETP.GE.U32.AND P0, PT, R9, R12, PT ;  /* 0x0000000c0900720c */ /* 0x000fe40003f06070 */
[----:B------:R-:W-:Y:S02]  /*3340*/  VIMNMX R13, PT, PT, R13, 0x46a00000, PT ;  /* 0x46a000000d0d7848 */ /* 0x000fe40003fe0100 */
[----:B------:R-:W-:-:S05]  /*3350*/  SEL R12, R11, 0x63400000, !P0 ;  /* 0x634000000b0c7807 */ /* 0x000fca0004000000 */
[----:B------:R-:W-:-:S04]  /*3360*/  IMAD.IADD R12, R13, 0x1, -R12 ;  /* 0x000000010d0c7824 */ /* 0x000fc800078e0a0c */
[----:B------:R-:W-:-:S06]  /*3370*/  VIADD R45, R12, 0x7fe00000 ;  /* 0x7fe000000c2d7836 */ /* 0x000fcc0000000000 */
[----:B------:R-:W-:-:S10]  /*3380*/  DMUL R48, R42, R44 ;  /* 0x0000002c2a307228 */ /* 0x000fd40000000000 */
[----:B------:R-:W-:-:S13]  /*3390*/  FSETP.GTU.AND P0, PT, |R49|, 1.469367938527859385e-39, PT ;  /* 0x001000003100780b */ /* 0x000fda0003f0c200 */
[----:B------:R-:W-:Y:S05]  /*33a0*/  @P0 BRA `(.L_x_63) ;  /* 0x0000000000a80947 */ /* 0x000fea0003800000 */
[----:B------:R-:W-:Y:S01]  /*33b0*/  DFMA R20, R42, -R20, R46 ;  /* 0x800000142a14722b */ /* 0x000fe2000000002e */
[----:B------:R-:W-:-:S09]  /*33c0*/  IMAD.MOV.U32 R44, RZ, RZ, RZ ;  /* 0x000000ffff2c7224 */ /* 0x000fd200078e00ff */
[C---:B------:R-:W-:Y:S02]  /*33d0*/  FSETP.NEU.AND P0, PT, R21.reuse, RZ, PT ;  /* 0x000000ff1500720b */ /* 0x040fe40003f0d000 */
[----:B------:R-:W-:-:S04]  /*33e0*/  LOP3.LUT R22, R21, 0x80000000, R23, 0x48, !PT ;  /* 0x8000000015167812 */ /* 0x000fc800078e4817 */
[----:B------:R-:W-:-:S07]  /*33f0*/  LOP3.LUT R45, R22, R45, RZ, 0xfc, !PT ;  /* 0x0000002d162d7212 */ /* 0x000fce00078efcff */
[----:B------:R-:W-:Y:S05]  /*3400*/  @!P0 BRA `(.L_x_63) ;  /* 0x0000000000908947 */ /* 0x000fea0003800000 */
[C---:B------:R-:W-:Y:S01]  /*3410*/  IADD3 R21, PT, PT, -R12.reuse, RZ, RZ ;  /* 0x000000ff0c157210 */ /* 0x040fe20007ffe1ff */
[----:B------:R-:W-:Y:S01]  /*3420*/  IMAD.MOV.U32 R20, RZ, RZ, RZ ;  /* 0x000000ffff147224 */ /* 0x000fe200078e00ff */
[----:B------:R-:W-:-:S05]  /*3430*/  IADD3 R12, PT, PT, -R12, -0x43300000, RZ ;  /* 0xbcd000000c0c7810 */ /* 0x000fca0007ffe1ff */
        /* <DEDUP_REMOVED lines=9> */
.L_x_62:
[----:B------:R-:W-:-:S14]  /*34d0*/  DSETP.NAN.AND P0, PT, R44, R44, PT ;  /* 0x0000002c2c00722a */ /* 0x000fdc0003f08000 */
[----:B------:R-:W-:Y:S05]  /*34e0*/  @P0 BRA `(.L_x_64) ;  /* 0x00000000004c0947 */ /* 0x000fea0003800000 */
[----:B------:R-:W-:-:S14]  /*34f0*/  DSETP.NAN.AND P0, PT, R22, R22, PT ;  /* 0x000000161600722a */ /* 0x000fdc0003f08000 */
[----:B------:R-:W-:Y:S05]  /*3500*/  @P0 BRA `(.L_x_65) ;  /* 0x0000000000340947 */ /* 0x000fea0003800000 */
[----:B------:R-:W-:Y:S01]  /*3510*/  ISETP.NE.AND P0, PT, R13, R12, PT ;  /* 0x0000000c0d00720c */ /* 0x000fe20003f05270 */
[----:B------:R-:W-:Y:S02]  /*3520*/  IMAD.MOV.U32 R48, RZ, RZ, 0x0 ;  /* 0x00000000ff307424 */ /* 0x000fe400078e00ff */
[----:B------:R-:W-:-:S10]  /*3530*/  IMAD.MOV.U32 R49, RZ, RZ, -0x80000 ;  /* 0xfff80000ff317424 */ /* 0x000fd400078e00ff */
[----:B------:R-:W-:Y:S05]  /*3540*/  @!P0 BRA `(.L_x_63) ;  /* 0x0000000000408947 */ /* 0x000fea0003800000 */
[----:B------:R-:W-:Y:S02]  /*3550*/  ISETP.NE.AND P0, PT, R13, 0x7ff00000, PT ;  /* 0x7ff000000d00780c */ /* 0x000fe40003f05270 */
[----:B------:R-:W-:Y:S02]  /*3560*/  LOP3.LUT R23, R45, 0x80000000, R23, 0x48, !PT ;  /* 0x800000002d177812 */ /* 0x000fe400078e4817 */
[----:B------:R-:W-:-:S13]  /*3570*/  ISETP.EQ.OR P0, PT, R12, RZ, !P0 ;  /* 0x000000ff0c00720c */ /* 0x000fda0004702670 */
[----:B------:R-:W-:Y:S01]  /*3580*/  @P0 LOP3.LUT R9, R23, 0x7ff00000, RZ, 0xfc, !PT ;  /* 0x7ff0000017090812 */ /* 0x000fe200078efcff */
[----:B------:R-:W-:Y:S02]  /*3590*/  @!P0 IMAD.MOV.U32 R48, RZ, RZ, RZ ;  /* 0x000000ffff308224 */ /* 0x000fe400078e00ff */
[----:B------:R-:W-:Y:S01]  /*35a0*/  @!P0 IMAD.MOV.U32 R49, RZ, RZ, R23 ;  /* 0x000000ffff318224 */ /* 0x000fe200078e0017 */
[----:B------:R-:W-:Y:S01]  /*35b0*/  @P0 MOV R49, R9 ;  /* 0x0000000900310202 */ /* 0x000fe20000000f00 */
[----:B------:R-:W-:Y:S01]  /*35c0*/  @P0 IMAD.MOV.U32 R48, RZ, RZ, RZ ;  /* 0x000000ffff300224 */ /* 0x000fe200078e00ff */
[----:B------:R-:W-:Y:S06]  /*35d0*/  BRA `(.L_x_63) ;  /* 0x00000000001c7947 */ /* 0x000fec0003800000 */
.L_x_65:
[----:B------:R-:W-:Y:S01]  /*35e0*/  LOP3.LUT R9, R23, 0x80000, RZ, 0xfc, !PT ;  /* 0x0008000017097812 */ /* 0x000fe200078efcff */
[----:B------:R-:W-:-:S04]  /*35f0*/  IMAD.MOV.U32 R48, RZ, RZ, R22 ;  /* 0x000000ffff307224 */ /* 0x000fc800078e0016 */
[----:B------:R-:W-:Y:S01]  /*3600*/  IMAD.MOV.U32 R49, RZ, RZ, R9 ;  /* 0x000000ffff317224 */ /* 0x000fe200078e0009 */
[----:B------:R-:W-:Y:S06]  /*3610*/  BRA `(.L_x_63) ;  /* 0x00000000000c7947 */ /* 0x000fec0003800000 */
.L_x_64:
[----:B------:R-:W-:Y:S01]  /*3620*/  LOP3.LUT R9, R45, 0x80000, RZ, 0xfc, !PT ;  /* 0x000800002d097812 */ /* 0x000fe200078efcff */
[----:B------:R-:W-:-:S04]  /*3630*/  IMAD.MOV.U32 R48, RZ, RZ, R44 ;  /* 0x000000ffff307224 */ /* 0x000fc800078e002c */
[----:B------:R-:W-:-:S07]  /*3640*/  IMAD.MOV.U32 R49, RZ, RZ, R9 ;  /* 0x000000ffff317224 */ /* 0x000fce00078e0009 */
.L_x_63:
[----:B------:R-:W-:Y:S05]  /*3650*/  BSYNC.RECONVERGENT B0 ;  /* 0x0000000000007941 */ /* 0x000fea0003800200 */
.L_x_61:
[----:B------:R-:W-:Y:S02]  /*3660*/  IMAD.MOV.U32 R11, RZ, RZ, 0x0 ;  /* 0x00000000ff0b7424 */ /* 0x000fe400078e00ff */
[----:B------:R-:W-:Y:S02]  /*3670*/  IMAD.MOV.U32 R12, RZ, RZ, R48 ;  /* 0x000000ffff0c7224 */ /* 0x000fe400078e0030 */
[----:B------:R-:W-:Y:S01]  /*3680*/  IMAD.MOV.U32 R9, RZ, RZ, R49 ;  /* 0x000000ffff097224 */ /* 0x000fe200078e0031 */
[----:B------:R-:W-:Y:S06]  /*3690*/  RET.REL.NODEC R10 `(_Z13upwind_normalPdS_S_PKdS1_S1_S1_S1_S1_S1_iiidddi) ;  /* 0xffffffc80a587950 */ /* 0x000fec0003c3ffff */
        .type           $_Z13upwind_normalPdS_S_PKdS1_S1_S1_S1_S1_S1_iiidddi$__internal_accurate_pow,@function
        .size           $_Z13upwind_normalPdS_S_PKdS1_S1_S1_S1_S1_S1_iiidddi$__internal_accurate_pow,(.L_x_71 - $_Z13upwind_normalPdS_S_PKdS1_S1_S1_S1_S1_S1_iiidddi$__internal_accurate_pow)
$_Z13upwind_normalPdS_S_PKdS1_S1_S1_S1_S1_S1_iiidddi$__internal_accurate_pow:
[----:B------:R-:W-:Y:S01]  /*36a0*/  ISETP.GT.U32.AND P0, PT, R3, 0xfffff, PT ;  /* 0x000fffff0300780c */ /* 0x000fe20003f04070 */
[--C-:B------:R-:W-:Y:S01]  /*36b0*/  IMAD.MOV.U32 R11, RZ, RZ, R3.reuse ;  /* 0x000000ffff0b7224 */ /* 0x100fe200078e0003 */
[----:B------:R-:W-:Y:S01]  /*36c0*/  MOV R9, R3 ;  /* 0x0000000300097202 */ /* 0x000fe20000000f00 */
[----:B------:R-:W-:Y:S01]  /*36d0*/  UMOV UR6, 0x7d2cafe2 ;  /* 0x7d2cafe200067882 */ /* 0x000fe20000000000 */
[----:B------:R-:W-:Y:S01]  /*36e0*/  UMOV UR7, 0x3eb0f5ff ;  /* 0x3eb0f5ff00077882 */ /* 0x000fe20000000000 */
[----:B------:R-:W-:Y:S01]  /*36f0*/  SHF.R.U32.HI R3, RZ, 0x14, R3 ;  /* 0x00000014ff037819 */ /* 0x000fe20000011603 */
[----:B------:R-:W-:Y:S01]  /*3700*/  UMOV UR8, 0x3b39803f ;  /* 0x3b39803f00087882 */ /* 0x000fe20000000000 */
[----:B------:R-:W-:-:S06]  /*3710*/  UMOV UR9, 0x3c7abc9e ;  /* 0x3c7abc9e00097882 */ /* 0x000fcc0000000000 */
[----:B------:R-:W-:-:S10]  /*3720*/  @!P0 DMUL R12, R10, 1.80143985094819840000e+16 ;  /* 0x435000000a0c8828 */ /* 0x000fd40000000000 */
[----:B------:R-:W-:Y:S01]  /*3730*/  @!P0 IMAD.MOV.U32 R9, RZ, RZ, R13 ;  /* 0x000000ffff098224 */ /* 0x000fe200078e000d */
[----:B------:R-:W-:Y:S01]  /*3740*/  @!P0 LEA.HI R3, R13, 0xffffffca, RZ, 0xc ;  /* 0xffffffca0d038811 */ /* 0x000fe200078f60ff */
[----:B------:R-:W-:-:S03]  /*3750*/  @!P0 IMAD.MOV.U32 R10, RZ, RZ, R12 ;  /* 0x000000ffff0a8224 */ /* 0x000fc600078e000c */
[----:B------:R-:W-:Y:S01]  /*3760*/  LOP3.LUT R9, R9, 0x800fffff, RZ, 0xc0, !PT ;  /* 0x800fffff09097812 */ /* 0x000fe200078ec0ff */
[----:B------:R-:W-:Y:S02]  /*3770*/  IMAD.MOV.U32 R20, RZ, RZ, R10 ;  /* 0x000000ffff147224 */ /* 0x000fe400078e000a */
[----:B------:R-:W-:Y:S01]  /*3780*/  IMAD.MOV.U32 R10, RZ, RZ, RZ ;  /* 0x000000ffff0a7224 */ /* 0x000fe200078e00ff */
[----:B------:R-:W-:-:S04]  /*3790*/  LOP3.LUT R9, R9, 0x3ff00000, RZ, 0xfc, !PT ;  /* 0x3ff0000009097812 */ /* 0x000fc800078efcff */
[----:B------:R-:W-:Y:S01]  /*37a0*/  ISETP.GE.U32.AND P1, PT, R9, 0x3ff6a09f, PT ;  /* 0x3ff6a09f0900780c */ /* 0x000fe20003f26070 */
[----:B------:R-:W-:-:S12]  /*37b0*/  IMAD.MOV.U32 R21, RZ, RZ, R9 ;  /* 0x000000ffff157224 */ /* 0x000fd800078e0009 */
[----:B------:R-:W-:-:S04]  /*37c0*/  @P1 VIADD R9, R21, 0xfff00000 ;  /* 0xfff0000015091836 */ /* 0x000fc80000000000 */
[----:B------:R-:W-:Y:S02]  /*37d0*/  @P1 IMAD.MOV.U32 R21, RZ, RZ, R9 ;  /* 0x000000ffff151224 */ /* 0x000fe400078e0009 */
[C---:B------:R-:W-:Y:S02]  /*37e0*/  VIADD R9, R3.reuse, 0xfffffc01 ;  /* 0xfffffc0103097836 */ /* 0x040fe40000000000 */
[----:B------:R-:W-:Y:S02]  /*37f0*/  @P1 VIADD R9, R3, 0xfffffc02 ;  /* 0xfffffc0203091836 */ /* 0x000fe40000000000 */
[C---:B------:R-:W-:Y:S02]  /*3800*/  DADD R22, R20.reuse, 1 ;  /* 0x3ff0000014167429 */ /* 0x040fe40000000000 */
[----:B------:R-:W-:-:S04]  /*3810*/  DADD R20, R20, -1 ;  /* 0xbff0000014147429 */ /* 0x000fc80000000000 */
[----:B------:R-:W0:Y:S02]  /*3820*/  MUFU.RCP64H R11, R23 ;  /* 0x00000017000b7308 */ /* 0x000e240000001800 */
[----:B0-----:R-:W-:-:S08]  /*3830*/  DFMA R42, -R22, R10, 1 ;  /* 0x3ff00000162a742b */ /* 0x001fd0000000010a */
[----:B------:R-:W-:-:S08]  /*3840*/  DFMA R42, R42, R42, R42 ;  /* 0x0000002a2a2a722b */ /* 0x000fd0000000002a */
[----:B------:R-:W-:Y:S01]  /*3850*/  DFMA R42, R10, R42, R10 ;  /* 0x0000002a0a2a722b */ /* 0x000fe2000000000a */
[----:B------:R-:W-:Y:S01]  /*3860*/  IMAD.MOV.U32 R10, RZ, RZ, 0x41ad3b5a ;  /* 0x41ad3b5aff0a7424 */ /* 0x000fe200078e00ff */
[----:B------:R-:W-:-:S06]  /*3870*/  MOV R11, 0x3ed0f5d2 ;  /* 0x3ed0f5d2000b7802 */ /* 0x000fcc0000000f00 */
        /* <DEDUP_REMOVED lines=39> */
[----:B------:R-:W-:-:S04]  /*3af0*/  DFMA R22, R50, R20, -R38 ;  /* 0x000000143216722b */ /* 0x000fc80000000826 */
[----:B------:R-:W-:-:S04]  /*3b00*/  DADD R44, R48, R46 ;  /* 0x00000000302c7229 */ /* 0x000fc8000000002e */
[----:B------:R-:W-:-:S04]  /*3b10*/  DFMA R22, R10, R20, R22 ;  /* 0x000000140a16722b */ /* 0x000fc80000000016 */
[----:B------:R-:W-:Y:S02]  /*3b20*/  DMUL R20, R44, R38 ;  /* 0x000000262c147228 */ /* 0x000fe40000000000 */
[----:B------:R-:W-:Y:S02]  /*3b30*/  DADD R48, R48, -R44 ;  /* 0x0000000030307229 */ /* 0x000fe4000000082c */
[----:B------:R-:W-:-:S04]  /*3b40*/  DFMA R22, R50, R42, R22 ;  /* 0x0000002a3216722b */ /* 0x000fc80000000016 */
[----:B------:R-:W-:Y:S02]  /*3b50*/  DFMA R42, R44, R38, -R20 ;  /* 0x000000262c2a722b */ /* 0x000fe40000000814 */
[----:B------:R-:W-:-:S06]  /*3b60*/  DADD R48, R46, R48 ;  /* 0x000000002e307229 */ /* 0x000fcc0000000030 */
        /* <DEDUP_REMOVED lines=9> */
[----:B------:R-:W-:Y:S01]  /*3c00*/  DADD R10, R10, R20 ;  /* 0x000000000a0a7229 */ /* 0x000fe20000000014 */
[----:B------:R-:W-:Y:S01]  /*3c10*/  LOP3.LUT R20, R9, 0x80000000, RZ, 0x3c, !PT ;  /* 0x8000000009147812 */ /* 0x000fe200078e3cff */
[----:B------:R-:W-:-:S06]  /*3c20*/  IMAD.MOV.U32 R21, RZ, RZ, 0x43300000 ;  /* 0x43300000ff157424 */ /* 0x000fcc00078e00ff */
[----:B------:R-:W-:Y:S02]  /*3c30*/  DADD R38, R22, R10 ;  /* 0x0000000016267229 */ /* 0x000fe4000000000a */
[----:B------:R-:W-:Y:S01]  /*3c40*/  DADD R20, R20, -UR6 ;  /* 0x8000000614147e29 */ /* 0x000fe20008000000 */
[----:B------:R-:W-:Y:S01]  /*3c50*/  UMOV UR6, 0xfefa39ef ;  /* 0xfefa39ef00067882 */ /* 0x000fe20000000000 */
[----:B------:R-:W-:-:S04]  /*3c60*/  UMOV UR7, 0x3fe62e42 ;  /* 0x3fe62e4200077882 */ /* 0x000fc80000000000 */
[--C-:B------:R-:W-:Y:S02]  /*3c70*/  DADD R42, R22, -R38.reuse ;  /* 0x00000000162a7229 */ /* 0x100fe40000000826 */
[----:B------:R-:W-:-:S06]  /*3c80*/  DFMA R12, R20, UR6, R38 ;  /* 0x00000006140c7c2b */ /* 0x000fcc0008000026 */
[----:B------:R-:W-:Y:S02]  /*3c90*/  DADD R42, R10, R42 ;  /* 0x000000000a2a7229 */ /* 0x000fe4000000002a */
[----:B------:R-:W-:-:S08]  /*3ca0*/  DFMA R22, R20, -UR6, R12 ;  /* 0x8000000614167c2b */ /* 0x000fd0000800000c */
[----:B------:R-:W-:-:S08]  /*3cb0*/  DADD R22, -R38, R22 ;  /* 0x0000000026167229 */ /* 0x000fd00000000116 */
[----:B------:R-:W-:-:S08]  /*3cc0*/  DADD R22, R42, -R22 ;  /* 0x000000002a167229 */ /* 0x000fd00000000816 */
[----:B------:R-:W-:-:S08]  /*3cd0*/  DFMA R20, R20, UR8, R22 ;  /* 0x0000000814147c2b */ /* 0x000fd00008000016 */
[----:B------:R-:W-:-:S08]  /*3ce0*/  DADD R10, R12, R20 ;  /* 0x000000000c0a7229 */ /* 0x000fd00000000014 */
[----:B------:R-:W-:Y:S02]  /*3cf0*/  DADD R12, R12, -R10 ;  /* 0x000000000c0c7229 */ /* 0x000fe4000000080a */
[----:B------:R-:W-:-:S06]  /*3d00*/  DMUL R22, R10, 2 ;  /* 0x400000000a167828 */ /* 0x000fcc0000000000 */
[----:B------:R-:W-:Y:S02]  /*3d10*/  DADD R12, R20, R12 ;  /* 0x00000000140c7229 */ /* 0x000fe4000000000c */
[----:B------:R-:W-:Y:S01]  /*3d20*/  DFMA R10, R10, 2, -R22 ;  /* 0x400000000a0a782b */ /* 0x000fe20000000816 */
[----:B------:R-:W-:Y:S02]  /*3d30*/  IMAD.MOV.U32 R20, RZ, RZ, 0x652b82fe ;  /* 0x652b82feff147424 */ /* 0x000fe400078e00ff */
[----:B------:R-:W-:-:S05]  /*3d40*/  IMAD.MOV.U32 R21, RZ, RZ, 0x3ff71547 ;  /* 0x3ff71547ff157424 */ /* 0x000fca00078e00ff */
        /* <DEDUP_REMOVED lines=13> */
[----:B------:R-:W-:Y:S01]  /*3e20*/  MOV R11, 0x3e928af3 ;  /* 0x3e928af3000b7802 */ /* 0x000fe20000000f00 */
[----:B------:R-:W-:-:S05]  /*3e30*/  UMOV UR7, 0x3e5ade15 ;  /* 0x3e5ade1500077882 */ /* 0x000fca0000000000 */
        /* <DEDUP_REMOVED lines=43> */
.L_x_66:
[----:B------:R-:W-:Y:S02]  /*40f0*/  DFMA R12, R12, R22, R22 ;  /* 0x000000160c0c722b */ /* 0x000fe40000000016 */
[----:B------:R-:W-:-:S08]  /*4100*/  DSETP.NEU.AND P0, PT, |R22|, +INF , PT ;  /* 0x7ff000001600742a */ /* 0x000fd00003f0d200 */
[----:B------:R-:W-:Y:S01]  /*4110*/  FSEL R10, R22, R12, !P0 ;  /* 0x0000000c160a7208 */ /* 0x000fe20004000000 */
[----:B------:R-:W-:Y:S01]  /*4120*/  IMAD.MOV.U32 R12, RZ, RZ, R2 ;  /* 0x000000ffff0c7224 */ /* 0x000fe200078e0002 */
[----:B------:R-:W-:Y:S01]  /*4130*/  FSEL R3, R23, R13, !P0 ;  /* 0x0000000d17037208 */ /* 0x000fe20004000000 */
[----:B------:R-:W-:-:S04]  /*4140*/  IMAD.MOV.U32 R13, RZ, RZ, 0x0 ;  /* 0x00000000ff0d7424 */ /* 0x000fc800078e00ff */
[----:B------:R-:W-:Y:S05]  /*4150*/  RET.REL.NODEC R12 `(_Z13upwind_normalPdS_S_PKdS1_S1_S1_S1_S1_S1_iiidddi) ;  /* 0xffffffbc0ca87950 */ /* 0x000fea0003c3ffff */
.L_x_67:
        /* <DEDUP_REMOVED lines=10> */
.L_x_71:


//--------------------- .nv.shared.reserved.0     --------------------------
	.section	.nv.shared.reserved.0,"aw",@nobits
	.weak		__nv_reservedSMEM_offset_0_alias
	.size		__nv_reservedSMEM_offset_0_alias, 0, 64
	.other		__nv_reservedSMEM_offset_0_alias,@"STO_CUDA_RESERVED_SHARED STV_DEFAULT"
__nv_reservedSMEM_offset_0_alias:
	.zero		0
	.zero		64


//--------------------- .nv.constant0._Z11extend_stepPdPKdPKbS1_S1_S1_iiidddi --------------------------
	.section	.nv.constant0._Z11extend_stepPdPKdPKbS1_S1_S1_iiidddi,"a",@progbits
	.sectionflags	@""
	.align	4
.nv.constant0._Z11extend_stepPdPKdPKbS1_S1_S1_iiidddi:
	.zero		988


//--------------------- .nv.constant0._Z13upwind_normalPdS_S_PKdS1_S1_S1_S1_S1_S1_iiidddi --------------------------
	.section	.nv.constant0._Z13upwind_normalPdS_S_PKdS1_S1_S1_S1_S1_S1_iiidddi,"a",@progbits
	.sectionflags	@""
	.align	4
.nv.constant0._Z13upwind_normalPdS_S_PKdS1_S1_S1_S1_S1_S1_iiidddi:
	.zero		1020


//--------------------- SYMBOLS --------------------------

	.type		.nv.reservedSmem.offset0,@object
	.size		.nv.reservedSmem.offset0,0x4
